//
// Generated by NVIDIA NVVM Compiler
//
// Compiler Build ID: CL-36424714
// Cuda compilation tools, release 13.0, V13.0.88
// Based on NVVM 20.0.0
//

.version 9.0
.target sm_100
.address_size 64

	// .globl	_Z11init_kernelv
.global .align 4 .b8 d_X[370688];
.global .align 4 .b8 d_Y[370688];
.global .align 4 .f32 d_min_k1;
.global .align 4 .f32 d_min_k2;
// _ZZ26OneThreadPerParticleKernelvE5b_min has been demoted
// _ZZ22OneThreadPerPairKernelvE5b_min has been demoted

.visible .entry _Z11init_kernelv()
{
	.reg .b32 	%r<2>;

	mov.b32 	%r1, 1068876431;
	st.global.u32 	[d_min_k1], %r1;
	st.global.u32 	[d_min_k2], %r1;
	ret;

}
	// .globl	_Z26OneThreadPerParticleKernelv
.visible .entry _Z26OneThreadPerParticleKernelv()
{
	.reg .pred 	%p<32>;
	.reg .b32 	%r<37>;
	.reg .b32 	%f<153>;
	.reg .b64 	%rd<26>;
	// demoted variable
	.shared .align 4 .b8 _ZZ26OneThreadPerParticleKernelvE5b_min[1024];
	mov.u32 	%r1, %tid.x;
	mov.u32 	%r36, %ntid.x;
	mov.u32 	%r21, %ctaid.x;
	mad.lo.s32 	%r33, %r36, %r21, %r1;
	setp.gt.s32 	%p1, %r33, 92670;
	mov.f32 	%f151, 0f3FB5C28F;
	@%p1 bra 	$L__BB1_12;
	mul.wide.s32 	%rd1, %r33, 4;
	mov.u64 	%rd2, d_X;
	add.s64 	%rd3, %rd2, %rd1;
	ld.global.f32 	%f1, [%rd3];
	mov.u64 	%rd4, d_Y;
	add.s64 	%rd5, %rd4, %rd1;
	ld.global.f32 	%f2, [%rd5];
	sub.s32 	%r4, 92671, %r33;
	and.b32  	%r5, %r4, 7;
	add.s32 	%r22, %r33, -92664;
	setp.lt.u32 	%p2, %r22, 7;
	mov.f32 	%f151, 0f3FB5C28F;
	@%p2 bra 	$L__BB1_4;
	and.b32  	%r23, %r4, -8;
	neg.s32 	%r31, %r23;
	mov.f32 	%f151, 0f3FB5C28F;
$L__BB1_3:
	.pragma "nounroll";
	mul.wide.s32 	%rd6, %r33, 4;
	add.s64 	%rd8, %rd4, %rd6;
	add.s64 	%rd10, %rd2, %rd6;
	ld.global.f32 	%f23, [%rd10+4];
	sub.f32 	%f24, %f1, %f23;
	ld.global.f32 	%f25, [%rd8+4];
	sub.f32 	%f26, %f2, %f25;
	mul.f32 	%f27, %f26, %f26;
	fma.rn.f32 	%f28, %f24, %f24, %f27;
	sqrt.rn.f32 	%f29, %f28;
	setp.lt.f32 	%p3, %f29, %f151;
	selp.f32 	%f30, %f29, %f151, %p3;
	ld.global.f32 	%f31, [%rd10+8];
	sub.f32 	%f32, %f1, %f31;
	ld.global.f32 	%f33, [%rd8+8];
	sub.f32 	%f34, %f2, %f33;
	mul.f32 	%f35, %f34, %f34;
	fma.rn.f32 	%f36, %f32, %f32, %f35;
	sqrt.rn.f32 	%f37, %f36;
	setp.lt.f32 	%p4, %f37, %f30;
	selp.f32 	%f38, %f37, %f30, %p4;
	ld.global.f32 	%f39, [%rd10+12];
	sub.f32 	%f40, %f1, %f39;
	ld.global.f32 	%f41, [%rd8+12];
	sub.f32 	%f42, %f2, %f41;
	mul.f32 	%f43, %f42, %f42;
	fma.rn.f32 	%f44, %f40, %f40, %f43;
	sqrt.rn.f32 	%f45, %f44;
	setp.lt.f32 	%p5, %f45, %f38;
	selp.f32 	%f46, %f45, %f38, %p5;
	ld.global.f32 	%f47, [%rd10+16];
	sub.f32 	%f48, %f1, %f47;
	ld.global.f32 	%f49, [%rd8+16];
	sub.f32 	%f50, %f2, %f49;
	mul.f32 	%f51, %f50, %f50;
	fma.rn.f32 	%f52, %f48, %f48, %f51;
	sqrt.rn.f32 	%f53, %f52;
	setp.lt.f32 	%p6, %f53, %f46;
	selp.f32 	%f54, %f53, %f46, %p6;
	ld.global.f32 	%f55, [%rd10+20];
	sub.f32 	%f56, %f1, %f55;
	ld.global.f32 	%f57, [%rd8+20];
	sub.f32 	%f58, %f2, %f57;
	mul.f32 	%f59, %f58, %f58;
	fma.rn.f32 	%f60, %f56, %f56, %f59;
	sqrt.rn.f32 	%f61, %f60;
	setp.lt.f32 	%p7, %f61, %f54;
	selp.f32 	%f62, %f61, %f54, %p7;
	ld.global.f32 	%f63, [%rd10+24];
	sub.f32 	%f64, %f1, %f63;
	ld.global.f32 	%f65, [%rd8+24];
	sub.f32 	%f66, %f2, %f65;
	mul.f32 	%f67, %f66, %f66;
	fma.rn.f32 	%f68, %f64, %f64, %f67;
	sqrt.rn.f32 	%f69, %f68;
	setp.lt.f32 	%p8, %f69, %f62;
	selp.f32 	%f70, %f69, %f62, %p8;
	ld.global.f32 	%f71, [%rd10+28];
	sub.f32 	%f72, %f1, %f71;
	ld.global.f32 	%f73, [%rd8+28];
	sub.f32 	%f74, %f2, %f73;
	mul.f32 	%f75, %f74, %f74;
	fma.rn.f32 	%f76, %f72, %f72, %f75;
	sqrt.rn.f32 	%f77, %f76;
	setp.lt.f32 	%p9, %f77, %f70;
	selp.f32 	%f78, %f77, %f70, %p9;
	add.s32 	%r33, %r33, 8;
	ld.global.f32 	%f79, [%rd10+32];
	sub.f32 	%f80, %f1, %f79;
	ld.global.f32 	%f81, [%rd8+32];
	sub.f32 	%f82, %f2, %f81;
	mul.f32 	%f83, %f82, %f82;
	fma.rn.f32 	%f84, %f80, %f80, %f83;
	sqrt.rn.f32 	%f85, %f84;
	setp.lt.f32 	%p10, %f85, %f78;
	selp.f32 	%f151, %f85, %f78, %p10;
	add.s32 	%r31, %r31, 8;
	setp.ne.s32 	%p11, %r31, 0;
	@%p11 bra 	$L__BB1_3;
$L__BB1_4:
	setp.eq.s32 	%p12, %r5, 0;
	@%p12 bra 	$L__BB1_12;
	and.b32  	%r12, %r4, 3;
	setp.lt.u32 	%p13, %r5, 4;
	@%p13 bra 	$L__BB1_7;
	mul.wide.s32 	%rd11, %r33, 4;
	add.s64 	%rd13, %rd2, %rd11;
	ld.global.f32 	%f87, [%rd13+4];
	sub.f32 	%f88, %f1, %f87;
	add.s64 	%rd15, %rd4, %rd11;
	ld.global.f32 	%f89, [%rd15+4];
	sub.f32 	%f90, %f2, %f89;
	mul.f32 	%f91, %f90, %f90;
	fma.rn.f32 	%f92, %f88, %f88, %f91;
	sqrt.rn.f32 	%f93, %f92;
	setp.lt.f32 	%p14, %f93, %f151;
	selp.f32 	%f94, %f93, %f151, %p14;
	ld.global.f32 	%f95, [%rd13+8];
	sub.f32 	%f96, %f1, %f95;
	ld.global.f32 	%f97, [%rd15+8];
	sub.f32 	%f98, %f2, %f97;
	mul.f32 	%f99, %f98, %f98;
	fma.rn.f32 	%f100, %f96, %f96, %f99;
	sqrt.rn.f32 	%f101, %f100;
	setp.lt.f32 	%p15, %f101, %f94;
	selp.f32 	%f102, %f101, %f94, %p15;
	ld.global.f32 	%f103, [%rd13+12];
	sub.f32 	%f104, %f1, %f103;
	ld.global.f32 	%f105, [%rd15+12];
	sub.f32 	%f106, %f2, %f105;
	mul.f32 	%f107, %f106, %f106;
	fma.rn.f32 	%f108, %f104, %f104, %f107;
	sqrt.rn.f32 	%f109, %f108;
	setp.lt.f32 	%p16, %f109, %f102;
	selp.f32 	%f110, %f109, %f102, %p16;
	add.s32 	%r33, %r33, 4;
	ld.global.f32 	%f111, [%rd13+16];
	sub.f32 	%f112, %f1, %f111;
	ld.global.f32 	%f113, [%rd15+16];
	sub.f32 	%f114, %f2, %f113;
	mul.f32 	%f115, %f114, %f114;
	fma.rn.f32 	%f116, %f112, %f112, %f115;
	sqrt.rn.f32 	%f117, %f116;
	setp.lt.f32 	%p17, %f117, %f110;
	selp.f32 	%f151, %f117, %f110, %p17;
$L__BB1_7:
	setp.eq.s32 	%p18, %r12, 0;
	@%p18 bra 	$L__BB1_12;
	setp.eq.s32 	%p19, %r12, 1;
	@%p19 bra 	$L__BB1_10;
	mul.wide.s32 	%rd16, %r33, 4;
	add.s64 	%rd18, %rd2, %rd16;
	ld.global.f32 	%f119, [%rd18+4];
	sub.f32 	%f120, %f1, %f119;
	add.s64 	%rd20, %rd4, %rd16;
	ld.global.f32 	%f121, [%rd20+4];
	sub.f32 	%f122, %f2, %f121;
	mul.f32 	%f123, %f122, %f122;
	fma.rn.f32 	%f124, %f120, %f120, %f123;
	sqrt.rn.f32 	%f125, %f124;
	setp.lt.f32 	%p20, %f125, %f151;
	selp.f32 	%f126, %f125, %f151, %p20;
	add.s32 	%r33, %r33, 2;
	ld.global.f32 	%f127, [%rd18+8];
	sub.f32 	%f128, %f1, %f127;
	ld.global.f32 	%f129, [%rd20+8];
	sub.f32 	%f130, %f2, %f129;
	mul.f32 	%f131, %f130, %f130;
	fma.rn.f32 	%f132, %f128, %f128, %f131;
	sqrt.rn.f32 	%f133, %f132;
	setp.lt.f32 	%p21, %f133, %f126;
	selp.f32 	%f151, %f133, %f126, %p21;
$L__BB1_10:
	and.b32  	%r24, %r4, 1;
	setp.eq.b32 	%p22, %r24, 1;
	not.pred 	%p23, %p22;
	@%p23 bra 	$L__BB1_12;
	mul.wide.s32 	%rd21, %r33, 4;
	add.s64 	%rd23, %rd2, %rd21;
	ld.global.f32 	%f134, [%rd23+4];
	sub.f32 	%f135, %f1, %f134;
	add.s64 	%rd25, %rd4, %rd21;
	ld.global.f32 	%f136, [%rd25+4];
	sub.f32 	%f137, %f2, %f136;
	mul.f32 	%f138, %f137, %f137;
	fma.rn.f32 	%f139, %f135, %f135, %f138;
	sqrt.rn.f32 	%f140, %f139;
	setp.lt.f32 	%p24, %f140, %f151;
	selp.f32 	%f151, %f140, %f151, %p24;
$L__BB1_12:
	shl.b32 	%r25, %r1, 2;
	mov.u32 	%r26, _ZZ26OneThreadPerParticleKernelvE5b_min;
	add.s32 	%r17, %r26, %r25;
	st.shared.f32 	[%r17], %f151;
	bar.sync 	0;
	setp.lt.u32 	%p25, %r36, 2;
	@%p25 bra 	$L__BB1_16;
$L__BB1_13:
	shr.u32 	%r19, %r36, 1;
	setp.ge.u32 	%p26, %r1, %r19;
	@%p26 bra 	$L__BB1_15;
	ld.shared.f32 	%f141, [%r17];
	shl.b32 	%r27, %r19, 2;
	add.s32 	%r28, %r17, %r27;
	ld.shared.f32 	%f142, [%r28];
	setp.lt.f32 	%p27, %f141, %f142;
	selp.f32 	%f143, %f141, %f142, %p27;
	st.shared.f32 	[%r17], %f143;
$L__BB1_15:
	bar.sync 	0;
	setp.gt.u32 	%p28, %r36, 3;
	mov.u32 	%r36, %r19;
	@%p28 bra 	$L__BB1_13;
$L__BB1_16:
	setp.ne.s32 	%p29, %r1, 0;
	@%p29 bra 	$L__BB1_20;
	ld.shared.f32 	%f15, [_ZZ26OneThreadPerParticleKernelvE5b_min];
	ld.global.f32 	%f152, [d_min_k1];
	setp.le.f32 	%p30, %f152, %f15;
	@%p30 bra 	$L__BB1_20;
	mov.b32 	%r20, %f15;
$L__BB1_19:
	mov.b32 	%r29, %f152;
	atom.relaxed.global.cas.b32 	%r30, [d_min_k1], %r29, %r20;
	cvt.rn.f32.u32 	%f18, %r30;
	setp.neu.f32 	%p31, %f152, %f18;
	mov.f32 	%f152, %f18;
	@%p31 bra 	$L__BB1_19;
$L__BB1_20:
	ret;

}
	// .globl	_Z22OneThreadPerPairKernelv
.visible .entry _Z22OneThreadPerPairKernelv()
{
	.reg .pred 	%p<9>;
	.reg .b32 	%r<28>;
	.reg .b32 	%f<18>;
	.reg .b64 	%rd<9>;
	// demoted variable
	.shared .align 4 .b8 _ZZ22OneThreadPerPairKernelvE5b_min[1024];
	mov.u32 	%r1, %tid.x;
	mov.u32 	%r27, %ntid.x;
	mov.u32 	%r7, %ctaid.x;
	mad.lo.s32 	%r8, %r27, %r7, %r1;
	mul.hi.s32 	%r9, %r8, 1518678857;
	shr.u32 	%r10, %r9, 31;
	shr.s32 	%r11, %r9, 15;
	add.s32 	%r12, %r11, %r10;
	mul.lo.s32 	%r13, %r12, 92671;
	sub.s32 	%r14, %r8, %r13;
	add.s32 	%r15, %r12, %r14;
	add.s32 	%r16, %r15, 1;
	setp.gt.s32 	%p1, %r16, 92671;
	sub.s32 	%r17, 92671, %r12;
	selp.b32 	%r18, %r17, %r12, %p1;
	selp.b32 	%r19, %r12, 0, %p1;
	mul.wide.s32 	%rd1, %r18, 4;
	mov.u64 	%rd2, d_X;
	add.s64 	%rd3, %rd2, %rd1;
	ld.global.f32 	%f5, [%rd3];
	sub.s32 	%r20, %r15, %r19;
	mul.wide.s32 	%rd4, %r20, 4;
	add.s64 	%rd5, %rd2, %rd4;
	ld.global.f32 	%f6, [%rd5+4];
	sub.f32 	%f7, %f5, %f6;
	mov.u64 	%rd6, d_Y;
	add.s64 	%rd7, %rd6, %rd1;
	ld.global.f32 	%f8, [%rd7];
	add.s64 	%rd8, %rd6, %rd4;
	ld.global.f32 	%f9, [%rd8+4];
	sub.f32 	%f10, %f8, %f9;
	mul.f32 	%f11, %f10, %f10;
	fma.rn.f32 	%f12, %f7, %f7, %f11;
	sqrt.rn.f32 	%f13, %f12;
	shl.b32 	%r21, %r1, 2;
	mov.u32 	%r22, _ZZ22OneThreadPerPairKernelvE5b_min;
	add.s32 	%r3, %r22, %r21;
	st.shared.f32 	[%r3], %f13;
	bar.sync 	0;
	setp.lt.u32 	%p2, %r27, 2;
	@%p2 bra 	$L__BB2_4;
$L__BB2_1:
	shr.u32 	%r5, %r27, 1;
	setp.ge.u32 	%p3, %r1, %r5;
	@%p3 bra 	$L__BB2_3;
	ld.shared.f32 	%f14, [%r3];
	shl.b32 	%r23, %r5, 2;
	add.s32 	%r24, %r3, %r23;
	ld.shared.f32 	%f15, [%r24];
	setp.lt.f32 	%p4, %f14, %f15;
	selp.f32 	%f16, %f14, %f15, %p4;
	st.shared.f32 	[%r3], %f16;
$L__BB2_3:
	bar.sync 	0;
	setp.gt.u32 	%p5, %r27, 3;
	mov.u32 	%r27, %r5;
	@%p5 bra 	$L__BB2_1;
$L__BB2_4:
	setp.ne.s32 	%p6, %r1, 0;
	@%p6 bra 	$L__BB2_8;
	ld.shared.f32 	%f1, [_ZZ22OneThreadPerPairKernelvE5b_min];
	ld.global.f32 	%f17, [d_min_k2];
	setp.le.f32 	%p7, %f17, %f1;
	@%p7 bra 	$L__BB2_8;
	mov.b32 	%r6, %f1;
$L__BB2_7:
	mov.b32 	%r25, %f17;
	atom.relaxed.global.cas.b32 	%r26, [d_min_k2], %r25, %r6;
	cvt.rn.f32.u32 	%f4, %r26;
	setp.neu.f32 	%p8, %f17, %f4;
	mov.f32 	%f17, %f4;
	@%p8 bra 	$L__BB2_7;
$L__BB2_8:
	ret;

}


// ===== COMPILED SASS (sm_100) =====

	.target	sm_100

	.elftype	@"ET_EXEC"


//--------------------- .note.nv.tkinfo           --------------------------
	.section	.note.nv.tkinfo,"",@"SHT_NOTE"
	.sectionflags	@"SHF_NOTE_NV_TKINFO"
	.tkinfo
        /*0018*/ 	.word	0x00000002
        /*0030*/ 	.string	""
        /*0030*/ 	.string	"ptxas"
        /*0030*/ 	.string	"Cuda compilation tools, release 13.0, V13.0.88"
        /*0030*/ 	.string	"Build cuda_13.0.r13.0/compiler.36424714_0"
        /*0030*/ 	.string	"-arch sm_100 -m 64 "



//--------------------- .note.nv.cuinfo           --------------------------
	.section	.note.nv.cuinfo,"",@"SHT_NOTE"
	.sectionflags	@"SHF_NOTE_NV_CUINFO"
        /*0018*/ 	.short	0x0002
        /*001a*/ 	.short	0x0064
        /*001c*/ 	.short	0x0082
	.zero		2


//--------------------- .nv.info                  --------------------------
	.section	.nv.info,"",@"SHT_CUDA_INFO"
	.align	4


	//----- nvinfo : EIATTR_REGCOUNT
	.align		4
        /*0000*/ 	.byte	0x04, 0x2f
        /*0002*/ 	.short	(.L_5 - .L_4)
	.align		4
.L_4:
        /*0004*/ 	.word	index@(_Z11init_kernelv)
        /*0008*/ 	.word	0x0000000a


	//----- nvinfo : EIATTR_FRAME_SIZE
	.align		4
.L_5:
        /*000c*/ 	.byte	0x04, 0x11
        /*000e*/ 	.short	(.L_7 - .L_6)
	.align		4
.L_6:
        /*0010*/ 	.word	index@(_Z11init_kernelv)
        /*0014*/ 	.word	0x00000000


	//----- nvinfo : EIATTR_REGCOUNT
	.align		4
.L_7:
        /*0018*/ 	.byte	0x04, 0x2f
        /*001a*/ 	.short	(.L_9 - .L_8)
	.align		4
.L_8:
        /*001c*/ 	.word	index@(_Z26OneThreadPerParticleKernelv)
        /*0020*/ 	.word	0x0000001c


	//----- nvinfo : EIATTR_FRAME_SIZE
	.align		4
.L_9:
        /*0024*/ 	.byte	0x04, 0x11
        /*0026*/ 	.short	(.L_11 - .L_10)
	.align		4
.L_10:
        /*0028*/ 	.word	index@($__internal_1_$__cuda_sm20_sqrt_rn_f32_slowpath)
        /*002c*/ 	.word	0x00000000


	//----- nvinfo : EIATTR_FRAME_SIZE
	.align		4
.L_11:
        /*0030*/ 	.byte	0x04, 0x11
        /*0032*/ 	.short	(.L_13 - .L_12)
	.align		4
.L_12:
        /*0034*/ 	.word	index@(_Z26OneThreadPerParticleKernelv)
        /*0038*/ 	.word	0x00000000


	//----- nvinfo : EIATTR_REGCOUNT
	.align		4
.L_13:
        /*003c*/ 	.byte	0x04, 0x2f
        /*003e*/ 	.short	(.L_15 - .L_14)
	.align		4
.L_14:
        /*0040*/ 	.word	index@(_Z22OneThreadPerPairKernelv)
        /*0044*/ 	.word	0x00000010


	//----- nvinfo : EIATTR_FRAME_SIZE
	.align		4
.L_15:
        /*0048*/ 	.byte	0x04, 0x11
        /*004a*/ 	.short	(.L_17 - .L_16)
	.align		4
.L_16:
        /*004c*/ 	.word	index@($__internal_0_$__cuda_sm20_sqrt_rn_f32_slowpath)
        /*0050*/ 	.word	0x00000000


	//----- nvinfo : EIATTR_FRAME_SIZE
	.align		4
.L_17:
        /*0054*/ 	.byte	0x04, 0x11
        /*0056*/ 	.short	(.L_19 - .L_18)
	.align		4
.L_18:
        /*0058*/ 	.word	index@(_Z22OneThreadPerPairKernelv)
        /*005c*/ 	.word	0x00000000


	//----- nvinfo : EIATTR_MIN_STACK_SIZE
	.align		4
.L_19:
        /*0060*/ 	.byte	0x04, 0x12
        /*0062*/ 	.short	(.L_21 - .L_20)
	.align		4
.L_20:
        /*0064*/ 	.word	index@(_Z22OneThreadPerPairKernelv)
        /*0068*/ 	.word	0x00000000


	//----- nvinfo : EIATTR_MIN_STACK_SIZE
	.align		4
.L_21:
        /*006c*/ 	.byte	0x04, 0x12
        /*006e*/ 	.short	(.L_23 - .L_22)
	.align		4
.L_22:
        /*0070*/ 	.word	index@(_Z26OneThreadPerParticleKernelv)
        /*0074*/ 	.word	0x00000000


	//----- nvinfo : EIATTR_MIN_STACK_SIZE
	.align		4
.L_23:
        /*0078*/ 	.byte	0x04, 0x12
        /*007a*/ 	.short	(.L_25 - .L_24)
	.align		4
.L_24:
        /*007c*/ 	.word	index@(_Z11init_kernelv)
        /*0080*/ 	.word	0x00000000
.L_25:


//--------------------- .nv.compat                --------------------------
	.section	.nv.compat,"",@"SHT_CUDA_COMPAT_INFO"
	.align	4
        /*0000*/ 	.byte	0x02, 0x09, 0x00, 0x00, 0x02, 0x02, 0x01, 0x00, 0x02, 0x05, 0x05, 0x00, 0x03, 0x07, 0x01, 0x01
        /*0010*/ 	.byte	0x02, 0x03, 0x00, 0x00, 0x02, 0x06, 0x01, 0x00, 0x04, 0x0b, 0x08, 0x00, 0x01, 0x00, 0x00, 0x00
        /*0020*/ 	.byte	0x00, 0x00, 0x00, 0x00


//--------------------- .nv.info._Z22OneThreadPerPairKernelv --------------------------
	.section	.nv.info._Z22OneThreadPerPairKernelv,"",@"SHT_CUDA_INFO"
	.sectionflags	@""
	.align	4


	//----- nvinfo : EIATTR_CUDA_API_VERSION
	.align		4
        /*0000*/ 	.byte	0x04, 0x37
        /*0002*/ 	.short	(.L_27 - .L_26)
.L_26:
        /*0004*/ 	.word	0x00000082


	//----- nvinfo : EIATTR_SPARSE_MMA_MASK
	.align		4
.L_27:
        /*0008*/ 	.byte	0x03, 0x50
        /*000a*/ 	.short	0x0000


	//----- nvinfo : EIATTR_MAXREG_COUNT
	.align		4
        /*000c*/ 	.byte	0x03, 0x1b
        /*000e*/ 	.short	0x00ff


	//----- nvinfo : EIATTR_NUM_BARRIERS
	.align		4
        /*0010*/ 	.byte	0x02, 0x4c
        /*0012*/ 	.byte	0x01
	.zero		1


	//----- nvinfo : EIATTR_MERCURY_ISA_VERSION
	.align		4
        /*0014*/ 	.byte	0x03, 0x5f
        /*0016*/ 	.short	0x0101


	//----- nvinfo : EIATTR_VRC_CTA_INIT_COUNT
	.align		4
        /*0018*/ 	.byte	0x02, 0x4a
	.zero		1
	.zero		1


	//----- nvinfo : EIATTR_EXIT_INSTR_OFFSETS
	.align		4
        /*001c*/ 	.byte	0x04, 0x1c
        /*001e*/ 	.short	(.L_29 - .L_28)


	//   ....[0]....
.L_28:
        /*0020*/ 	.word	0x00000410


	//   ....[1]....
        /*0024*/ 	.word	0x00000490


	//   ....[2]....
        /*0028*/ 	.word	0x00000510


	//----- nvinfo : EIATTR_CRS_STACK_SIZE
	.align		4
.L_29:
        /*002c*/ 	.byte	0x04, 0x1e
        /*002e*/ 	.short	(.L_31 - .L_30)
.L_30:
        /*0030*/ 	.word	0x00000000


	//----- nvinfo : EIATTR_SW_WAR
	.align		4
.L_31:
        /*0034*/ 	.byte	0x04, 0x36
        /*0036*/ 	.short	(.L_33 - .L_32)
.L_32:
        /*0038*/ 	.word	0x00000008
.L_33:


//--------------------- .nv.info._Z26OneThreadPerParticleKernelv --------------------------
	.section	.nv.info._Z26OneThreadPerParticleKernelv,"",@"SHT_CUDA_INFO"
	.sectionflags	@""
	.align	4


	//----- nvinfo : EIATTR_CUDA_API_VERSION
	.align		4
        /*0000*/ 	.byte	0x04, 0x37
        /*0002*/ 	.short	(.L_35 - .L_34)
.L_34:
        /*0004*/ 	.word	0x00000082


	//----- nvinfo : EIATTR_SPARSE_MMA_MASK
	.align		4
.L_35:
        /*0008*/ 	.byte	0x03, 0x50
        /*000a*/ 	.short	0x0000


	//----- nvinfo : EIATTR_MAXREG_COUNT
	.align		4
        /*000c*/ 	.byte	0x03, 0x1b
        /*000e*/ 	.short	0x00ff


	//----- nvinfo : EIATTR_NUM_BARRIERS
	.align		4
        /*0010*/ 	.byte	0x02, 0x4c
        /*0012*/ 	.byte	0x01
	.zero		1


	//----- nvinfo : EIATTR_MERCURY_ISA_VERSION
	.align		4
        /*0014*/ 	.byte	0x03, 0x5f
        /*0016*/ 	.short	0x0101


	//----- nvinfo : EIATTR_VRC_CTA_INIT_COUNT
	.align		4
        /*0018*/ 	.byte	0x02, 0x4a
	.zero		1
	.zero		1


	//----- nvinfo : EIATTR_EXIT_INSTR_OFFSETS
	.align		4
        /*001c*/ 	.byte	0x04, 0x1c
        /*001e*/ 	.short	(.L_37 - .L_36)


	//   ....[0]....
.L_36:
        /*0020*/ 	.word	0x00001a20


	//   ....[1]....
        /*0024*/ 	.word	0x00001aa0


	//   ....[2]....
        /*0028*/ 	.word	0x00001b20


	//----- nvinfo : EIATTR_CRS_STACK_SIZE
	.align		4
.L_37:
        /*002c*/ 	.byte	0x04, 0x1e
        /*002e*/ 	.short	(.L_39 - .L_38)
.L_38:
        /*0030*/ 	.word	0x00000000


	//----- nvinfo : EIATTR_SW_WAR
	.align		4
.L_39:
        /*0034*/ 	.byte	0x04, 0x36
        /*0036*/ 	.short	(.L_41 - .L_40)
.L_40:
        /*0038*/ 	.word	0x00000008
.L_41:


//--------------------- .nv.info._Z11init_kernelv --------------------------
	.section	.nv.info._Z11init_kernelv,"",@"SHT_CUDA_INFO"
	.sectionflags	@""
	.align	4


	//----- nvinfo : EIATTR_CUDA_API_VERSION
	.align		4
        /*0000*/ 	.byte	0x04, 0x37
        /*0002*/ 	.short	(.L_43 - .L_42)
.L_42:
        /*0004*/ 	.word	0x00000082


	//----- nvinfo : EIATTR_SPARSE_MMA_MASK
	.align		4
.L_43:
        /*0008*/ 	.byte	0x03, 0x50
        /*000a*/ 	.short	0x0000


	//----- nvinfo : EIATTR_MAXREG_COUNT
	.align		4
        /*000c*/ 	.byte	0x03, 0x1b
        /*000e*/ 	.short	0x00ff


	//----- nvinfo : EIATTR_MERCURY_ISA_VERSION
	.align		4
        /*0010*/ 	.byte	0x03, 0x5f
        /*0012*/ 	.short	0x0101


	//----- nvinfo : EIATTR_VRC_CTA_INIT_COUNT
	.align		4
        /*0014*/ 	.byte	0x02, 0x4a
	.zero		1
	.zero		1


	//----- nvinfo : EIATTR_EXIT_INSTR_OFFSETS
	.align		4
        /*0018*/ 	.byte	0x04, 0x1c
        /*001a*/ 	.short	(.L_45 - .L_44)


	//   ....[0]....
.L_44:
        /*001c*/ 	.word	0x00000070


	//----- nvinfo : EIATTR_SW_WAR
	.align		4
.L_45:
        /*0020*/ 	.byte	0x04, 0x36
        /*0022*/ 	.short	(.L_47 - .L_46)
.L_46:
        /*0024*/ 	.word	0x00000008
.L_47:


//--------------------- .nv.callgraph             --------------------------
	.section	.nv.callgraph,"",@"SHT_CUDA_CALLGRAPH"
	.align	4
	.sectionentsize	8
	.align		4
        /*0000*/ 	.word	0x00000000
	.align		4
        /*0004*/ 	.word	0xffffffff
	.align		4
        /*0008*/ 	.word	0x00000000
	.align		4
        /*000c*/ 	.word	0xfffffffe
	.align		4
        /*0010*/ 	.word	0x00000000
	.align		4
        /*0014*/ 	.word	0xfffffffd
	.align		4
        /*0018*/ 	.word	0x00000000
	.align		4
        /*001c*/ 	.word	0xfffffffc


//--------------------- .nv.constant4             --------------------------
	.section	.nv.constant4,"a",@progbits
	.align	8
	.align		8
.nv.constant4:
        /*0000*/ 	.dword	d_X
	.align		8
        /*0008*/ 	.dword	d_Y
	.align		8
        /*0010*/ 	.dword	d_min_k1
	.align		8
        /*0018*/ 	.dword	d_min_k2


//--------------------- .text._Z22OneThreadPerPairKernelv --------------------------
	.section	.text._Z22OneThreadPerPairKernelv,"ax",@progbits
	.align	128
        .global         _Z22OneThreadPerPairKernelv
        .type           _Z22OneThreadPerPairKernelv,@function
        .size           _Z22OneThreadPerPairKernelv,(.L_x_68 - _Z22OneThreadPerPairKernelv)
        .other          _Z22OneThreadPerPairKernelv,@"STO_CUDA_ENTRY STV_DEFAULT"
_Z22OneThreadPerPairKernelv:
.text._Z22OneThreadPerPairKernelv:
[----:B------:R-:W-:Y:S01]  /*0000*/  LDC R1, c[0x0][0x37c] ;  /* 0x0000df00ff017b82 */ /* 0x000fe20000000800 */
[----:B------:R-:W0:Y:S01]  /*0010*/  S2R R2, SR_TID.X ;  /* 0x0000000000027919 */ /* 0x000e220000002100 */
[----:B------:R-:W0:Y:S06]  /*0020*/  LDCU UR4, c[0x0][0x360] ;  /* 0x00006c00ff0477ac */ /* 0x000e2c0008000800 */
[----:B------:R-:W1:Y:S01]  /*0030*/  LDC.64 R10, c[0x4][0x8] ;  /* 0x01000200ff0a7b82 */ /* 0x000e620000000a00 */
[----:B------:R-:W0:Y:S01]  /*0040*/  S2R R3, SR_CTAID.X ;  /* 0x0000000000037919 */ /* 0x000e220000002500 */
[----:B------:R-:W2:Y:S06]  /*0050*/  LDCU.64 UR6, c[0x0][0x358] ;  /* 0x00006b00ff0677ac */ /* 0x000eac0008000a00 */
[----:B------:R-:W3:Y:S01]  /*0060*/  LDC.64 R6, c[0x4][RZ] ;  /* 0x01000000ff067b82 */ /* 0x000ee20000000a00 */
[----:B0-----:R-:W-:-:S04]  /*0070*/  IMAD R0, R3, UR4, R2 ;  /* 0x0000000403007c24 */ /* 0x001fc8000f8e0202 */
[----:B------:R-:W-:-:S05]  /*0080*/  IMAD.HI R3, R0, 0x5a853349, RZ ;  /* 0x5a85334900037827 */ /* 0x000fca00078e02ff */
[----:B------:R-:W-:-:S04]  /*0090*/  SHF.R.U32.HI R4, RZ, 0x1f, R3 ;  /* 0x0000001fff047819 */ /* 0x000fc80000011603 */
[----:B------:R-:W-:-:S05]  /*00a0*/  LEA.HI.SX32 R3, R3, R4, 0x11 ;  /* 0x0000000403037211 */ /* 0x000fca00078f8aff */
[----:B------:R-:W-:-:S04]  /*00b0*/  IMAD R0, R3, -0x169fe, R0 ;  /* 0xfffe960203007824 */ /* 0x000fc800078e0200 */
[----:B------:R-:W-:-:S05]  /*00c0*/  VIADD R4, R0, 0x1 ;  /* 0x0000000100047836 */ /* 0x000fca0000000000 */
[----:B------:R-:W-:Y:S02]  /*00d0*/  ISETP.GT.AND P0, PT, R4, 0x169ff, PT ;  /* 0x000169ff0400780c */ /* 0x000fe40003f04270 */
[C---:B------:R-:W-:Y:S02]  /*00e0*/  IADD3 R4, PT, PT, -R3.reuse, 0x169ff, RZ ;  /* 0x000169ff03047810 */ /* 0x040fe40007ffe1ff */
[----:B------:R-:W-:Y:S02]  /*00f0*/  SEL R5, R3, RZ, P0 ;  /* 0x000000ff03057207 */ /* 0x000fe40000000000 */
[----:B------:R-:W-:-:S03]  /*0100*/  SEL R3, R4, R3, P0 ;  /* 0x0000000304037207 */ /* 0x000fc60000000000 */
[----:B------:R-:W-:Y:S02]  /*0110*/  IMAD.IADD R13, R0, 0x1, -R5 ;  /* 0x00000001000d7824 */ /* 0x000fe400078e0a05 */
[----:B-1----:R-:W-:-:S04]  /*0120*/  IMAD.WIDE R8, R3, 0x4, R10 ;  /* 0x0000000403087825 */ /* 0x002fc800078e020a */
[----:B------:R-:W-:Y:S02]  /*0130*/  IMAD.WIDE R10, R13, 0x4, R10 ;  /* 0x000000040d0a7825 */ /* 0x000fe400078e020a */
[----:B--2---:R-:W2:Y:S02]  /*0140*/  LDG.E R8, desc[UR6][R8.64] ;  /* 0x0000000608087981 */ /* 0x004ea4000c1e1900 */
[--C-:B---3--:R-:W-:Y:S02]  /*0150*/  IMAD.WIDE R4, R3, 0x4, R6.reuse ;  /* 0x0000000403047825 */ /* 0x108fe400078e0206 */
[----:B------:R-:W2:Y:S02]  /*0160*/  LDG.E R11, desc[UR6][R10.64+0x4] ;  /* 0x000004060a0b7981 */ /* 0x000ea4000c1e1900 */
[----:B------:R-:W-:Y:S02]  /*0170*/  IMAD.WIDE R6, R13, 0x4, R6 ;  /* 0x000000040d067825 */ /* 0x000fe400078e0206 */
[----:B------:R-:W3:Y:S04]  /*0180*/  LDG.E R4, desc[UR6][R4.64] ;  /* 0x0000000604047981 */ /* 0x000ee8000c1e1900 */
[----:B------:R-:W3:Y:S01]  /*0190*/  LDG.E R7, desc[UR6][R6.64+0x4] ;  /* 0x0000040606077981 */ /* 0x000ee2000c1e1900 */
[----:B------:R-:W-:Y:S01]  /*01a0*/  BSSY.RECONVERGENT B0, `(.L_x_0) ;  /* 0x0000011000007945 */ /* 0x000fe20003800200 */
[----:B--2---:R-:W-:-:S04]  /*01b0*/  FADD R3, R8, -R11 ;  /* 0x8000000b08037221 */ /* 0x004fc80000000000 */
[----:B------:R-:W-:Y:S01]  /*01c0*/  FMUL R3, R3, R3 ;  /* 0x0000000303037220 */ /* 0x000fe20000400000 */
[----:B---3--:R-:W-:-:S04]  /*01d0*/  FADD R0, R4, -R7 ;  /* 0x8000000704007221 */ /* 0x008fc80000000000 */
[----:B------:R-:W-:-:S05]  /*01e0*/  FFMA R0, R0, R0, R3 ;  /* 0x0000000000007223 */ /* 0x000fca0000000003 */
[----:B------:R-:W-:Y:S01]  /*01f0*/  IADD3 R3, PT, PT, R0, -0xd000000, RZ ;  /* 0xf300000000037810 */ /* 0x000fe20007ffe0ff */
[----:B------:R0:W1:Y:S03]  /*0200*/  MUFU.RSQ R13, R0 ;  /* 0x00000000000d7308 */ /* 0x0000660000001400 */
[----:B------:R-:W-:Y:S01]  /*0210*/  ISETP.GT.U32.AND P0, PT, R3, 0x727fffff, PT ;  /* 0x727fffff0300780c */ /* 0x000fe20003f04070 */
[----:B------:R-:W-:-:S12]  /*0220*/  IMAD.U32 R3, RZ, RZ, UR4 ;  /* 0x00000004ff037e24 */ /* 0x000fd8000f8e00ff */
[----:B0-----:R-:W-:Y:S05]  /*0230*/  @!P0 BRA `(.L_x_1) ;  /* 0x00000000000c8947 */ /* 0x001fea0003800000 */
[----:B------:R-:W-:-:S07]  /*0240*/  MOV R9, 0x260 ;  /* 0x0000026000097802 */ /* 0x000fce0000000f00 */
[----:B-1----:R-:W-:Y:S05]  /*0250*/  CALL.REL.NOINC `($__internal_0_$__cuda_sm20_sqrt_rn_f32_slowpath) ;  /* 0x0000000000b07944 */ /* 0x002fea0003c00000 */
[----:B------:R-:W-:Y:S05]  /*0260*/  BRA `(.L_x_2) ;  /* 0x0000000000107947 */ /* 0x000fea0003800000 */
.L_x_1:
[----:B-1----:R-:W-:Y:S01]  /*0270*/  FMUL.FTZ R5, R0, R13 ;  /* 0x0000000d00057220 */ /* 0x002fe20000410000 */
[----:B------:R-:W-:-:S03]  /*0280*/  FMUL.FTZ R13, R13, 0.5 ;  /* 0x3f0000000d0d7820 */ /* 0x000fc60000410000 */
[----:B------:R-:W-:-:S04]  /*0290*/  FFMA R0, -R5, R5, R0 ;  /* 0x0000000505007223 */ /* 0x000fc80000000100 */
[----:B------:R-:W-:-:S07]  /*02a0*/  FFMA R0, R0, R13, R5 ;  /* 0x0000000d00007223 */ /* 0x000fce0000000005 */
.L_x_2:
[----:B------:R-:W-:Y:S05]  /*02b0*/  BSYNC.RECONVERGENT B0 ;  /* 0x0000000000007941 */ /* 0x000fea0003800200 */
.L_x_0:
[----:B------:R-:W0:Y:S01]  /*02c0*/  S2UR UR5, SR_CgaCtaId ;  /* 0x00000000000579c3 */ /* 0x000e220000008800 */
[----:B------:R-:W-:Y:S01]  /*02d0*/  UMOV UR4, 0x400 ;  /* 0x0000040000047882 */ /* 0x000fe20000000000 */
[----:B------:R-:W-:Y:S02]  /*02e0*/  ISETP.GE.U32.AND P1, PT, R3, 0x2, PT ;  /* 0x000000020300780c */ /* 0x000fe40003f26070 */
[----:B------:R-:W-:Y:S01]  /*02f0*/  ISETP.NE.AND P0, PT, R2, RZ, PT ;  /* 0x000000ff0200720c */ /* 0x000fe20003f05270 */
[----:B0-----:R-:W-:-:S06]  /*0300*/  ULEA UR4, UR5, UR4, 0x18 ;  /* 0x0000000405047291 */ /* 0x001fcc000f8ec0ff */
[----:B------:R-:W-:-:S05]  /*0310*/  LEA R5, R2, UR4, 0x2 ;  /* 0x0000000402057c11 */ /* 0x000fca000f8e10ff */
[----:B------:R0:W-:Y:S01]  /*0320*/  STS [R5], R0 ;  /* 0x0000000005007388 */ /* 0x0001e20000000800 */
[----:B------:R-:W-:Y:S06]  /*0330*/  BAR.SYNC.DEFER_BLOCKING 0x0 ;  /* 0x0000000000007b1d */ /* 0x000fec0000010000 */
[----:B------:R-:W-:Y:S05]  /*0340*/  @!P1 BRA `(.L_x_3) ;  /* 0x0000000000309947 */ /* 0x000fea0003800000 */
.L_x_4:
[----:B------:R-:W-:-:S04]  /*0350*/  SHF.R.U32.HI R6, RZ, 0x1, R3 ;  /* 0x00000001ff067819 */ /* 0x000fc80000011603 */
[----:B------:R-:W-:-:S13]  /*0360*/  ISETP.GE.U32.AND P1, PT, R2, R6, PT ;  /* 0x000000060200720c */ /* 0x000fda0003f26070 */
[----:B------:R-:W-:Y:S01]  /*0370*/  @!P1 LEA R4, R6, R5, 0x2 ;  /* 0x0000000506049211 */ /* 0x000fe200078e10ff */
[----:B0-----:R-:W-:Y:S04]  /*0380*/  @!P1 LDS R0, [R5] ;  /* 0x0000000005009984 */ /* 0x001fe80000000800 */
[----:B------:R-:W0:Y:S02]  /*0390*/  @!P1 LDS R7, [R4] ;  /* 0x0000000004079984 */ /* 0x000e240000000800 */
[----:B0-----:R-:W-:-:S04]  /*03a0*/  @!P1 FSETP.GEU.AND P2, PT, R0, R7, PT ;  /* 0x000000070000920b */ /* 0x001fc80003f4e000 */
[----:B------:R-:W-:-:S05]  /*03b0*/  @!P1 FSEL R0, R0, R7, !P2 ;  /* 0x0000000700009208 */ /* 0x000fca0005000000 */
[----:B------:R1:W-:Y:S01]  /*03c0*/  @!P1 STS [R5], R0 ;  /* 0x0000000005009388 */ /* 0x0003e20000000800 */
[----:B------:R-:W-:Y:S01]  /*03d0*/  BAR.SYNC.DEFER_BLOCKING 0x0 ;  /* 0x0000000000007b1d */ /* 0x000fe20000010000 */
[----:B------:R-:W-:Y:S01]  /*03e0*/  ISETP.GT.U32.AND P1, PT, R3, 0x3, PT ;  /* 0x000000030300780c */ /* 0x000fe20003f24070 */
[----:B------:R-:W-:-:S12]  /*03f0*/  IMAD.MOV.U32 R3, RZ, RZ, R6 ;  /* 0x000000ffff037224 */ /* 0x000fd800078e0006 */
[----:B-1----:R-:W-:Y:S05]  /*0400*/  @P1 BRA `(.L_x_4) ;  /* 0xfffffffc00d01947 */ /* 0x002fea000383ffff */
.L_x_3:
[----:B------:R-:W-:Y:S05]  /*0410*/  @P0 EXIT ;  /* 0x000000000000094d */ /* 0x000fea0003800000 */
[----:B------:R-:W0:Y:S02]  /*0420*/  LDC.64 R2, c[0x4][0x18] ;  /* 0x01000600ff027b82 */ /* 0x000e240000000a00 */
[----:B0-----:R-:W2:Y:S06]  /*0430*/  LDG.E R0, desc[UR6][R2.64] ;  /* 0x0000000602007981 */ /* 0x001eac000c1e1900 */
[----:B------:R-:W0:Y:S01]  /*0440*/  S2UR UR5, SR_CgaCtaId ;  /* 0x00000000000579c3 */ /* 0x000e220000008800 */
[----:B------:R-:W-:Y:S02]  /*0450*/  UMOV UR4, 0x400 ;  /* 0x0000040000047882 */ /* 0x000fe40000000000 */
[----:B0-----:R-:W-:-:S09]  /*0460*/  ULEA UR4, UR5, UR4, 0x18 ;  /* 0x0000000405047291 */ /* 0x001fd2000f8ec0ff */
[----:B------:R-:W2:Y:S02]  /*0470*/  LDS R5, [UR4] ;  /* 0x00000004ff057984 */ /* 0x000ea40008000800 */
[----:B--2---:R-:W-:-:S13]  /*0480*/  FSETP.GTU.AND P0, PT, R0, R5, PT ;  /* 0x000000050000720b */ /* 0x004fda0003f0c000 */
[----:B------:R-:W-:Y:S05]  /*0490*/  @!P0 EXIT ;  /* 0x000000000000894d */ /* 0x000fea0003800000 */
[----:B------:R-:W-:-:S07]  /*04a0*/  MOV R4, R0 ;  /* 0x0000000000047202 */ /* 0x000fce0000000f00 */
.L_x_5:
[----:B------:R-:W-:Y:S05]  /*04b0*/  YIELD ;  /* 0x0000000000007946 */ /* 0x000fea0003800000 */
[----:B------:R-:W2:Y:S02]  /*04c0*/  ATOMG.E.CAS.STRONG.GPU PT, R0, [R2], R4, R5 ;  /* 0x00000004020073a9 */ /* 0x000ea400001ee105 */
[----:B--2---:R-:W-:-:S04]  /*04d0*/  I2FP.F32.U32 R7, R0 ;  /* 0x0000000000077245 */ /* 0x004fc80000201000 */
[----:B------:R-:W-:Y:S01]  /*04e0*/  FSETP.NEU.AND P0, PT, R4, R7, PT ;  /* 0x000000070400720b */ /* 0x000fe20003f0d000 */
[----:B------:R-:W-:-:S12]  /*04f0*/  IMAD.MOV.U32 R4, RZ, RZ, R7 ;  /* 0x000000ffff047224 */ /* 0x000fd800078e0007 */
[----:B------:R-:W-:Y:S05]  /*0500*/  @P0 BRA `(.L_x_5) ;  /* 0xfffffffc00e80947 */ /* 0x000fea000383ffff */
[----:B------:R-:W-:Y:S05]  /*0510*/  EXIT ;  /* 0x000000000000794d */ /* 0x000fea0003800000 */
        .weak           $__internal_0_$__cuda_sm20_sqrt_rn_f32_slowpath
        .type           $__internal_0_$__cuda_sm20_sqrt_rn_f32_slowpath,@function
        .size           $__internal_0_$__cuda_sm20_sqrt_rn_f32_slowpath,(.L_x_68 - $__internal_0_$__cuda_sm20_sqrt_rn_f32_slowpath)
$__internal_0_$__cuda_sm20_sqrt_rn_f32_slowpath:
[----:B------:R-:W-:-:S13]  /*0520*/  LOP3.LUT P0, RZ, R0, 0x7fffffff, RZ, 0xc0, !PT ;  /* 0x7fffffff00ff7812 */ /* 0x000fda000780c0ff */
[----:B------:R-:W-:Y:S01]  /*0530*/  @!P0 MOV R4, R0 ;  /* 0x0000000000048202 */ /* 0x000fe20000000f00 */
[----:B------:R-:W-:Y:S06]  /*0540*/  @!P0 BRA `(.L_x_6) ;  /* 0x0000000000408947 */ /* 0x000fec0003800000 */
[----:B------:R-:W-:-:S13]  /*0550*/  FSETP.GEU.FTZ.AND P0, PT, R0, RZ, PT ;  /* 0x000000ff0000720b */ /* 0x000fda0003f1e000 */
[----:B------:R-:W-:Y:S01]  /*0560*/  @!P0 IMAD.MOV.U32 R4, RZ, RZ, 0x7fffffff ;  /* 0x7fffffffff048424 */ /* 0x000fe200078e00ff */
[----:B------:R-:W-:Y:S06]  /*0570*/  @!P0 BRA `(.L_x_6) ;  /* 0x0000000000348947 */ /* 0x000fec0003800000 */
[----:B------:R-:W-:-:S13]  /*0580*/  FSETP.GTU.FTZ.AND P0, PT, |R0|, +INF , PT ;  /* 0x7f8000000000780b */ /* 0x000fda0003f1c200 */
[----:B------:R-:W-:Y:S01]  /*0590*/  @P0 FADD.FTZ R4, R0, 1 ;  /* 0x3f80000000040421 */ /* 0x000fe20000010000 */
[----:B------:R-:W-:Y:S06]  /*05a0*/  @P0 BRA `(.L_x_6) ;  /* 0x0000000000280947 */ /* 0x000fec0003800000 */
[----:B------:R-:W-:-:S13]  /*05b0*/  FSETP.NEU.FTZ.AND P0, PT, |R0|, +INF , PT ;  /* 0x7f8000000000780b */ /* 0x000fda0003f1d200 */
[----:B------:R-:W-:-:S04]  /*05c0*/  @P0 FFMA R5, R0, 1.84467440737095516160e+19, RZ ;  /* 0x5f80000000050823 */ /* 0x000fc800000000ff */
[----:B------:R-:W0:Y:S02]  /*05d0*/  @P0 MUFU.RSQ R4, R5 ;  /* 0x0000000500040308 */ /* 0x000e240000001400 */
[----:B0-----:R-:W-:Y:S01]  /*05e0*/  @P0 FMUL.FTZ R6, R5, R4 ;  /* 0x0000000405060220 */ /* 0x001fe20000410000 */
[----:B------:R-:W-:Y:S01]  /*05f0*/  @P0 FMUL.FTZ R8, R4, 0.5 ;  /* 0x3f00000004080820 */ /* 0x000fe20000410000 */
[----:B------:R-:W-:Y:S02]  /*0600*/  @!P0 MOV R4, R0 ;  /* 0x0000000000048202 */ /* 0x000fe40000000f00 */
[----:B------:R-:W-:-:S04]  /*0610*/  @P0 FADD.FTZ R7, -R6, -RZ ;  /* 0x800000ff06070221 */ /* 0x000fc80000010100 */
[----:B------:R-:W-:-:S04]  /*0620*/  @P0 FFMA R7, R6, R7, R5 ;  /* 0x0000000706070223 */ /* 0x000fc80000000005 */
[----:B------:R-:W-:-:S04]  /*0630*/  @P0 FFMA R7, R7, R8, R6 ;  /* 0x0000000807070223 */ /* 0x000fc80000000006 */
[----:B------:R-:W-:-:S07]  /*0640*/  @P0 FMUL.FTZ R4, R7, 2.3283064365386962891e-10 ;  /* 0x2f80000007040820 */ /* 0x000fce0000410000 */
.L_x_6:
[----:B------:R-:W-:Y:S02]  /*0650*/  HFMA2 R5, -RZ, RZ, 0, 0 ;  /* 0x00000000ff057431 */ /* 0x000fe400000001ff */
[----:B------:R-:W-:Y:S01]  /*0660*/  IMAD.MOV.U32 R0, RZ, RZ, R4 ;  /* 0x000000ffff007224 */ /* 0x000fe200078e0004 */
[----:B------:R-:W-:-:S04]  /*0670*/  MOV R4, R9 ;  /* 0x0000000900047202 */ /* 0x000fc80000000f00 */
[----:B------:R-:W-:Y:S05]  /*0680*/  RET.REL.NODEC R4 `(_Z22OneThreadPerPairKernelv) ;  /* 0xfffffff8045c7950 */ /* 0x000fea0003c3ffff */
.L_x_7:
[----:B------:R-:W-:-:S00]  /*0690*/  BRA `(.L_x_7) ;  /* 0xfffffffc00fc7947 */ /* 0x000fc0000383ffff */
[----:B------:R-:W-:-:S00]  /*06a0*/  NOP ;  /* 0x0000000000007918 */ /* 0x000fc00000000000 */
        /* <DEDUP_REMOVED lines=13> */
.L_x_68:


//--------------------- .text._Z26OneThreadPerParticleKernelv --------------------------
	.section	.text._Z26OneThreadPerParticleKernelv,"ax",@progbits
	.align	128
        .global         _Z26OneThreadPerParticleKernelv
        .type           _Z26OneThreadPerParticleKernelv,@function
        .size           _Z26OneThreadPerParticleKernelv,(.L_x_69 - _Z26OneThreadPerParticleKernelv)
        .other          _Z26OneThreadPerParticleKernelv,@"STO_CUDA_ENTRY STV_DEFAULT"
_Z26OneThreadPerParticleKernelv:
.text._Z26OneThreadPerParticleKernelv:
[----:B------:R-:W-:Y:S01]  /*0000*/  LDC R1, c[0x0][0x37c] ;  /* 0x0000df00ff017b82 */ /* 0x000fe20000000800 */
[----:B------:R-:W0:Y:S01]  /*0010*/  S2R R7, SR_TID.X ;  /* 0x0000000000077919 */ /* 0x000e220000002100 */
[----:B------:R-:W1:Y:S01]  /*0020*/  LDCU UR4, c[0x0][0x360] ;  /* 0x00006c00ff0477ac */ /* 0x000e620008000800 */
[----:B------:R-:W-:Y:S01]  /*0030*/  BSSY.RECONVERGENT B0, `(.L_x_8) ;  /* 0x0000189000007945 */ /* 0x000fe20003800200 */
[----:B------:R-:W-:Y:S01]  /*0040*/  HFMA2 R9, -RZ, RZ, 1.9267578125, -3.279296875 ;  /* 0x3fb5c28fff097431 */ /* 0x000fe200000001ff */
[----:B------:R-:W0:Y:S01]  /*0050*/  S2R R0, SR_CTAID.X ;  /* 0x0000000000007919 */ /* 0x000e220000002500 */
[----:B------:R-:W2:Y:S01]  /*0060*/  LDCU.64 UR6, c[0x0][0x358] ;  /* 0x00006b00ff0677ac */ /* 0x000ea20008000a00 */
[----:B-1----:R-:W-:Y:S01]  /*0070*/  MOV R6, UR4 ;  /* 0x0000000400067c02 */ /* 0x002fe20008000f00 */
[----:B0-----:R-:W-:-:S05]  /*0080*/  IMAD R5, R0, UR4, R7 ;  /* 0x0000000400057c24 */ /* 0x001fca000f8e0207 */
[----:B------:R-:W-:-:S13]  /*0090*/  ISETP.GT.AND P0, PT, R5, 0x169fe, PT ;  /* 0x000169fe0500780c */ /* 0x000fda0003f04270 */
[----:B--2---:R-:W-:Y:S05]  /*00a0*/  @P0 BRA `(.L_x_9) ;  /* 0x0000001800040947 */ /* 0x004fea0003800000 */
[----:B------:R-:W0:Y:S08]  /*00b0*/  LDC.64 R12, c[0x4][RZ] ;  /* 0x01000000ff0c7b82 */ /* 0x000e300000000a00 */
[----:B------:R-:W1:Y:S01]  /*00c0*/  LDC.64 R14, c[0x4][0x8] ;  /* 0x01000200ff0e7b82 */ /* 0x000e620000000a00 */
[----:B0-----:R-:W-:-:S05]  /*00d0*/  IMAD.WIDE R12, R5, 0x4, R12 ;  /* 0x00000004050c7825 */ /* 0x001fca00078e020c */
[----:B------:R0:W5:Y:S01]  /*00e0*/  LDG.E R4, desc[UR6][R12.64] ;  /* 0x000000060c047981 */ /* 0x000162000c1e1900 */
[----:B-1----:R-:W-:-:S05]  /*00f0*/  IMAD.WIDE R14, R5, 0x4, R14 ;  /* 0x00000004050e7825 */ /* 0x002fca00078e020e */
[----:B------:R0:W5:Y:S01]  /*0100*/  LDG.E R3, desc[UR6][R14.64] ;  /* 0x000000060e037981 */ /* 0x000162000c1e1900 */
[----:B------:R-:W-:-:S04]  /*0110*/  IADD3 R0, PT, PT, R5, -0x169f8, RZ ;  /* 0xfffe960805007810 */ /* 0x000fc80007ffe0ff */
[----:B------:R-:W-:Y:S01]  /*0120*/  ISETP.GE.U32.AND P0, PT, R0, 0x7, PT ;  /* 0x000000070000780c */ /* 0x000fe20003f06070 */
[----:B------:R-:W-:Y:S01]  /*0130*/  BSSY.RECONVERGENT B1, `(.L_x_10) ;  /* 0x00000c0000017945 */ /* 0x000fe20003800200 */
[----:B------:R-:W-:Y:S02]  /*0140*/  IADD3 R2, PT, PT, -R5, 0x169ff, RZ ;  /* 0x000169ff05027810 */ /* 0x000fe40007ffe1ff */
[----:B------:R-:W-:Y:S02]  /*0150*/  MOV R9, 0x3fb5c28f ;  /* 0x3fb5c28f00097802 */ /* 0x000fe40000000f00 */
[----:B------:R-:W-:-:S07]  /*0160*/  LOP3.LUT R10, R2, 0x7, RZ, 0xc0, !PT ;  /* 0x00000007020a7812 */ /* 0x000fce00078ec0ff */
[----:B0-----:R-:W-:Y:S05]  /*0170*/  @!P0 BRA `(.L_x_11) ;  /* 0x0000000800ec8947 */ /* 0x001fea0003800000 */
[----:B------:R-:W0:Y:S01]  /*0180*/  LDC.64 R14, c[0x4][0x8] ;  /* 0x01000200ff0e7b82 */ /* 0x000e220000000a00 */
[----:B------:R-:W-:Y:S02]  /*0190*/  LOP3.LUT R11, R2, 0xfffffff8, RZ, 0xc0, !PT ;  /* 0xfffffff8020b7812 */ /* 0x000fe400078ec0ff */
[----:B------:R-:W-:Y:S02]  /*01a0*/  MOV R9, 0x3fb5c28f ;  /* 0x3fb5c28f00097802 */ /* 0x000fe40000000f00 */
[----:B------:R-:W-:-:S03]  /*01b0*/  IADD3 R11, PT, PT, -R11, RZ, RZ ;  /* 0x000000ff0b0b7210 */ /* 0x000fc60007ffe1ff */
[----:B------:R-:W1:Y:S04]  /*01c0*/  LDC.64 R12, c[0x4][RZ] ;  /* 0x01000000ff0c7b82 */ /* 0x000e680000000a00 */
.L_x_36:
[----:B0-----:R-:W-:-:S04]  /*01d0*/  IMAD.WIDE R16, R5, 0x4, R14 ;  /* 0x0000000405107825 */ /* 0x001fc800078e020e */
[----:B-1----:R-:W-:Y:S01]  /*01e0*/  IMAD.WIDE R18, R5, 0x4, R12 ;  /* 0x0000000405127825 */ /* 0x002fe200078e020c */
[----:B------:R-:W2:Y:S04]  /*01f0*/  LDG.E R0, desc[UR6][R16.64+0x4] ;  /* 0x0000040610007981 */ /* 0x000ea8000c1e1900 */
[----:B------:R-:W3:Y:S01]  /*0200*/  LDG.E R21, desc[UR6][R18.64+0x4] ;  /* 0x0000040612157981 */ /* 0x000ee2000c1e1900 */
[----:B------:R-:W-:Y:S01]  /*0210*/  IADD3 R11, PT, PT, R11, 0x8, RZ ;  /* 0x000000080b0b7810 */ /* 0x000fe20007ffe0ff */
[----:B------:R-:W-:Y:S03]  /*0220*/  BSSY.RECONVERGENT B2, `(.L_x_12) ;  /* 0x0000012000027945 */ /* 0x000fe60003800200 */
[----:B------:R-:W-:Y:S01]  /*0230*/  ISETP.NE.AND P0, PT, R11, RZ, PT ;  /* 0x000000ff0b00720c */ /* 0x000fe20003f05270 */
[----:B--2--5:R-:W-:Y:S01]  /*0240*/  FADD R0, R3, -R0 ;  /* 0x8000000003007221 */ /* 0x024fe20000000000 */
[----:B---3--:R-:W-:-:S03]  /*0250*/  FADD R21, R4, -R21 ;  /* 0x8000001504157221 */ /* 0x008fc60000000000 */
[----:B------:R-:W-:-:S04]  /*0260*/  FMUL R0, R0, R0 ;  /* 0x0000000000007220 */ /* 0x000fc80000400000 */
[----:B------:R-:W-:-:S04]  /*0270*/  FFMA R21, R21, R21, R0 ;  /* 0x0000001515157223 */ /* 0x000fc80000000000 */
[----:B------:R0:W1:Y:S01]  /*0280*/  MUFU.RSQ R8, R21 ;  /* 0x0000001500087308 */ /* 0x0000620000001400 */
[----:B------:R-:W-:-:S04]  /*0290*/  IADD3 R0, PT, PT, R21, -0xd000000, RZ ;  /* 0xf300000015007810 */ /* 0x000fc80007ffe0ff */
[----:B------:R-:W-:-:S13]  /*02a0*/  ISETP.GT.U32.AND P1, PT, R0, 0x727fffff, PT ;  /* 0x727fffff0000780c */ /* 0x000fda0003f24070 */
[----:B01----:R-:W-:Y:S05]  /*02b0*/  @!P1 BRA `(.L_x_13) ;  /* 0x0000000000109947 */ /* 0x003fea0003800000 */
[----:B------:R-:W-:Y:S02]  /*02c0*/  MOV R0, R21 ;  /* 0x0000001500007202 */ /* 0x000fe40000000f00 */
[----:B------:R-:W-:-:S07]  /*02d0*/  MOV R8, 0x2f0 ;  /* 0x000002f000087802 */ /* 0x000fce0000000f00 */
[----:B------:R-:W-:Y:S05]  /*02e0*/  CALL.REL.NOINC `($__internal_1_$__cuda_sm20_sqrt_rn_f32_slowpath) ;  /* 0x0000001800107944 */ /* 0x000fea0003c00000 */
[----:B------:R-:W-:Y:S05]  /*02f0*/  BRA `(.L_x_14) ;  /* 0x0000000000107947 */ /* 0x000fea0003800000 */
.L_x_13:
[----:B------:R-:W-:Y:S01]  /*0300*/  FMUL.FTZ R22, R21, R8 ;  /* 0x0000000815167220 */ /* 0x000fe20000410000 */
[----:B------:R-:W-:-:S03]  /*0310*/  FMUL.FTZ R0, R8, 0.5 ;  /* 0x3f00000008007820 */ /* 0x000fc60000410000 */
[----:B------:R-:W-:-:S04]  /*0320*/  FFMA R21, -R22, R22, R21 ;  /* 0x0000001616157223 */ /* 0x000fc80000000115 */
[----:B------:R-:W-:-:S07]  /*0330*/  FFMA R22, R21, R0, R22 ;  /* 0x0000000015167223 */ /* 0x000fce0000000016 */
.L_x_14:
[----:B------:R-:W-:Y:S05]  /*0340*/  BSYNC.RECONVERGENT B2 ;  /* 0x0000000000027941 */ /* 0x000fea0003800200 */
.L_x_12:
[----:B------:R-:W2:Y:S04]  /*0350*/  LDG.E R0, desc[UR6][R16.64+0x8] ;  /* 0x0000080610007981 */ /* 0x000ea8000c1e1900 */
[----:B------:R-:W3:Y:S01]  /*0360*/  LDG.E R21, desc[UR6][R18.64+0x8] ;  /* 0x0000080612157981 */ /* 0x000ee2000c1e1900 */
[CC--:B------:R-:W-:Y:S01]  /*0370*/  FSETP.GEU.AND P1, PT, R22.reuse, R9.reuse, PT ;  /* 0x000000091600720b */ /* 0x0c0fe20003f2e000 */
[----:B------:R-:W-:Y:S03]  /*0380*/  BSSY.RECONVERGENT B2, `(.L_x_15) ;  /* 0x0000012000027945 */ /* 0x000fe60003800200 */
[----:B------:R-:W-:Y:S01]  /*0390*/  FSEL R9, R22, R9, !P1 ;  /* 0x0000000916097208 */ /* 0x000fe20004800000 */
[----:B--2---:R-:W-:Y:S01]  /*03a0*/  FADD R0, R3, -R0 ;  /* 0x8000000003007221 */ /* 0x004fe20000000000 */
        /* <DEDUP_REMOVED lines=11> */
.L_x_16:
[----:B------:R-:W-:Y:S01]  /*0460*/  FMUL.FTZ R22, R21, R8 ;  /* 0x0000000815167220 */ /* 0x000fe20000410000 */
[----:B------:R-:W-:-:S03]  /*0470*/  FMUL.FTZ R0, R8, 0.5 ;  /* 0x3f00000008007820 */ /* 0x000fc60000410000 */
[----:B------:R-:W-:-:S04]  /*0480*/  FFMA R21, -R22, R22, R21 ;  /* 0x0000001616157223 */ /* 0x000fc80000000115 */
[----:B------:R-:W-:-:S07]  /*0490*/  FFMA R22, R21, R0, R22 ;  /* 0x0000000015167223 */ /* 0x000fce0000000016 */
.L_x_17:
[----:B------:R-:W-:Y:S05]  /*04a0*/  BSYNC.RECONVERGENT B2 ;  /* 0x0000000000027941 */ /* 0x000fea0003800200 */
.L_x_15:
        /* <DEDUP_REMOVED lines=17> */
.L_x_19:
[----:B------:R-:W-:Y:S01]  /*05c0*/  FMUL.FTZ R22, R21, R8 ;  /* 0x0000000815167220 */ /* 0x000fe20000410000 */
[----:B------:R-:W-:-:S03]  /*05d0*/  FMUL.FTZ R0, R8, 0.5 ;  /* 0x3f00000008007820 */ /* 0x000fc60000410000 */
[----:B------:R-:W-:-:S04]  /*05e0*/  FFMA R21, -R22, R22, R21 ;  /* 0x0000001616157223 */ /* 0x000fc80000000115 */
[----:B------:R-:W-:-:S07]  /*05f0*/  FFMA R22, R21, R0, R22 ;  /* 0x0000000015167223 */ /* 0x000fce0000000016 */
.L_x_20:
[----:B------:R-:W-:Y:S05]  /*0600*/  BSYNC.RECONVERGENT B2 ;  /* 0x0000000000027941 */ /* 0x000fea0003800200 */
.L_x_18:
        /* <DEDUP_REMOVED lines=17> */
.L_x_22:
[----:B------:R-:W-:Y:S01]  /*0720*/  FMUL.FTZ R22, R21, R8 ;  /* 0x0000000815167220 */ /* 0x000fe20000410000 */
[----:B------:R-:W-:-:S03]  /*0730*/  FMUL.FTZ R0, R8, 0.5 ;  /* 0x3f00000008007820 */ /* 0x000fc60000410000 */
[----:B------:R-:W-:-:S04]  /*0740*/  FFMA R21, -R22, R22, R21 ;  /* 0x0000001616157223 */ /* 0x000fc80000000115 */
[----:B------:R-:W-:-:S07]  /*0750*/  FFMA R22, R21, R0, R22 ;  /* 0x0000000015167223 */ /* 0x000fce0000000016 */
.L_x_23:
[----:B------:R-:W-:Y:S05]  /*0760*/  BSYNC.RECONVERGENT B2 ;  /* 0x0000000000027941 */ /* 0x000fea0003800200 */
.L_x_21:
        /* <DEDUP_REMOVED lines=17> */
.L_x_25:
[----:B------:R-:W-:Y:S01]  /*0880*/  FMUL.FTZ R22, R21, R8 ;  /* 0x0000000815167220 */ /* 0x000fe20000410000 */
[----:B------:R-:W-:-:S03]  /*0890*/  FMUL.FTZ R0, R8, 0.5 ;  /* 0x3f00000008007820 */ /* 0x000fc60000410000 */
[----:B------:R-:W-:-:S04]  /*08a0*/  FFMA R21, -R22, R22, R21 ;  /* 0x0000001616157223 */ /* 0x000fc80000000115 */
[----:B------:R-:W-:-:S07]  /*08b0*/  FFMA R22, R21, R0, R22 ;  /* 0x0000000015167223 */ /* 0x000fce0000000016 */
.L_x_26:
[----:B------:R-:W-:Y:S05]  /*08c0*/  BSYNC.RECONVERGENT B2 ;  /* 0x0000000000027941 */ /* 0x000fea0003800200 */
.L_x_24:
        /* <DEDUP_REMOVED lines=17> */
.L_x_28:
[----:B------:R-:W-:Y:S01]  /*09e0*/  FMUL.FTZ R22, R21, R8 ;  /* 0x0000000815167220 */ /* 0x000fe20000410000 */
[----:B------:R-:W-:-:S03]  /*09f0*/  FMUL.FTZ R0, R8, 0.5 ;  /* 0x3f00000008007820 */ /* 0x000fc60000410000 */
[----:B------:R-:W-:-:S04]  /*0a00*/  FFMA R21, -R22, R22, R21 ;  /* 0x0000001616157223 */ /* 0x000fc80000000115 */
[----:B------:R-:W-:-:S07]  /*0a10*/  FFMA R22, R21, R0, R22 ;  /* 0x0000000015167223 */ /* 0x000fce0000000016 */
.L_x_29:
[----:B------:R-:W-:Y:S05]  /*0a20*/  BSYNC.RECONVERGENT B2 ;  /* 0x0000000000027941 */ /* 0x000fea0003800200 */
.L_x_27:
        /* <DEDUP_REMOVED lines=17> */
.L_x_31:
[----:B------:R-:W-:Y:S01]  /*0b40*/  FMUL.FTZ R22, R21, R8 ;  /* 0x0000000815167220 */ /* 0x000fe20000410000 */
[----:B------:R-:W-:-:S03]  /*0b50*/  FMUL.FTZ R0, R8, 0.5 ;  /* 0x3f00000008007820 */ /* 0x000fc60000410000 */
[----:B------:R-:W-:-:S04]  /*0b60*/  FFMA R21, -R22, R22, R21 ;  /* 0x0000001616157223 */ /* 0x000fc80000000115 */
[----:B------:R-:W-:-:S07]  /*0b70*/  FFMA R22, R21, R0, R22 ;  /* 0x0000000015167223 */ /* 0x000fce0000000016 */
.L_x_32:
[----:B------:R-:W-:Y:S05]  /*0b80*/  BSYNC.RECONVERGENT B2 ;  /* 0x0000000000027941 */ /* 0x000fea0003800200 */
.L_x_30:
[----:B------:R-:W2:Y:S04]  /*0b90*/  LDG.E R16, desc[UR6][R16.64+0x20] ;  /* 0x0000200610107981 */ /* 0x000ea8000c1e1900 */
[----:B------:R-:W3:Y:S01]  /*0ba0*/  LDG.E R19, desc[UR6][R18.64+0x20] ;  /* 0x0000200612137981 */ /* 0x000ee2000c1e1900 */
[CC--:B------:R-:W-:Y:S01]  /*0bb0*/  FSETP.GEU.AND P1, PT, R22.reuse, R9.reuse, PT ;  /* 0x000000091600720b */ /* 0x0c0fe20003f2e000 */
[----:B------:R-:W-:Y:S01]  /*0bc0*/  BSSY.RECONVERGENT B2, `(.L_x_33) ;  /* 0x0000013000027945 */ /* 0x000fe20003800200 */
[----:B------:R-:W-:Y:S02]  /*0bd0*/  IADD3 R5, PT, PT, R5, 0x8, RZ ;  /* 0x0000000805057810 */ /* 0x000fe40007ffe0ff */
        /* <DEDUP_REMOVED lines=13> */
.L_x_34:
[----:B------:R-:W-:Y:S01]  /*0cb0*/  FMUL.FTZ R22, R21, R8 ;  /* 0x0000000815167220 */ /* 0x000fe20000410000 */
[----:B------:R-:W-:-:S03]  /*0cc0*/  FMUL.FTZ R0, R8, 0.5 ;  /* 0x3f00000008007820 */ /* 0x000fc60000410000 */
[----:B------:R-:W-:-:S04]  /*0cd0*/  FFMA R17, -R22, R22, R21 ;  /* 0x0000001616117223 */ /* 0x000fc80000000115 */
[----:B------:R-:W-:-:S07]  /*0ce0*/  FFMA R22, R17, R0, R22 ;  /* 0x0000000011167223 */ /* 0x000fce0000000016 */
.L_x_35:
[----:B------:R-:W-:Y:S05]  /*0cf0*/  BSYNC.RECONVERGENT B2 ;  /* 0x0000000000027941 */ /* 0x000fea0003800200 */
.L_x_33:
[----:B------:R-:W-:-:S04]  /*0d00*/  FSETP.GEU.AND P1, PT, R22, R9, PT ;  /* 0x000000091600720b */ /* 0x000fc80003f2e000 */
[----:B------:R-:W-:Y:S01]  /*0d10*/  FSEL R9, R22, R9, !P1 ;  /* 0x0000000916097208 */ /* 0x000fe20004800000 */
[----:B------:R-:W-:Y:S08]  /*0d20*/  @P0 BRA `(.L_x_36) ;  /* 0xfffffff400280947 */ /* 0x000ff0000383ffff */
.L_x_11:
[----:B------:R-:W-:Y:S05]  /*0d30*/  BSYNC.RECONVERGENT B1 ;  /* 0x0000000000017941 */ /* 0x000fea0003800200 */
.L_x_10:
[----:B------:R-:W-:-:S13]  /*0d40*/  ISETP.NE.AND P0, PT, R10, RZ, PT ;  /* 0x000000ff0a00720c */ /* 0x000fda0003f05270 */
[----:B------:R-:W-:Y:S05]  /*0d50*/  @!P0 BRA `(.L_x_9) ;  /* 0x0000000800d88947 */ /* 0x000fea0003800000 */
[----:B------:R-:W-:Y:S01]  /*0d60*/  ISETP.GE.U32.AND P0, PT, R10, 0x4, PT ;  /* 0x000000040a00780c */ /* 0x000fe20003f06070 */
[----:B------:R-:W-:Y:S01]  /*0d70*/  BSSY.RECONVERGENT B1, `(.L_x_37) ;  /* 0x0000060000017945 */ /* 0x000fe20003800200 */
[----:B------:R-:W-:-:S11]  /*0d80*/  LOP3.LUT R14, R2, 0x3, RZ, 0xc0, !PT ;  /* 0x00000003020e7812 */ /* 0x000fd600078ec0ff */
[----:B------:R-:W-:Y:S05]  /*0d90*/  @!P0 BRA `(.L_x_38) ;  /* 0x0000000400748947 */ /* 0x000fea0003800000 */
[----:B------:R-:W0:Y:S08]  /*0da0*/  LDC.64 R10, c[0x4][0x8] ;  /* 0x01000200ff0a7b82 */ /* 0x000e300000000a00 */
[----:B------:R-:W1:Y:S01]  /*0db0*/  LDC.64 R12, c[0x4][RZ] ;  /* 0x01000000ff0c7b82 */ /* 0x000e620000000a00 */
[----:B0-----:R-:W-:-:S05]  /*0dc0*/  IMAD.WIDE R10, R5, 0x4, R10 ;  /* 0x00000004050a7825 */ /* 0x001fca00078e020a */
[----:B------:R-:W2:Y:S01]  /*0dd0*/  LDG.E R0, desc[UR6][R10.64+0x4] ;  /* 0x000004060a007981 */ /* 0x000ea2000c1e1900 */
[----:B-1----:R-:W-:-:S05]  /*0de0*/  IMAD.WIDE R12, R5, 0x4, R12 ;  /* 0x00000004050c7825 */ /* 0x002fca00078e020c */
[----:B------:R-:W3:Y:S01]  /*0df0*/  LDG.E R15, desc[UR6][R12.64+0x4] ;  /* 0x000004060c0f7981 */ /* 0x000ee2000c1e1900 */
[----:B------:R-:W-:Y:S01]  /*0e00*/  BSSY.RECONVERGENT B2, `(.L_x_39) ;  /* 0x0000011000027945 */ /* 0x000fe20003800200 */
[----:B--2--5:R-:W-:-:S04]  /*0e10*/  FADD R0, R3, -R0 ;  /* 0x8000000003007221 */ /* 0x024fc80000000000 */
[----:B------:R-:W-:Y:S01]  /*0e20*/  FMUL R0, R0, R0 ;  /* 0x0000000000007220 */ /* 0x000fe20000400000 */
[----:B---3--:R-:W-:-:S04]  /*0e30*/  FADD R15, R4, -R15 ;  /* 0x8000000f040f7221 */ /* 0x008fc80000000000 */
[----:B------:R-:W-:-:S05]  /*0e40*/  FFMA R15, R15, R15, R0 ;  /* 0x0000000f0f0f7223 */ /* 0x000fca0000000000 */
[----:B------:R-:W-:Y:S01]  /*0e50*/  IADD3 R0, PT, PT, R15, -0xd000000, RZ ;  /* 0xf30000000f007810 */ /* 0x000fe20007ffe0ff */
[----:B------:R0:W1:Y:S03]  /*0e60*/  MUFU.RSQ R8, R15 ;  /* 0x0000000f00087308 */ /* 0x0000660000001400 */
[----:B------:R-:W-:-:S13]  /*0e70*/  ISETP.GT.U32.AND P0, PT, R0, 0x727fffff, PT ;  /* 0x727fffff0000780c */ /* 0x000fda0003f04070 */
[----:B0-----:R-:W-:Y:S05]  /*0e80*/  @!P0 BRA `(.L_x_40) ;  /* 0x0000000000108947 */ /* 0x001fea0003800000 */
[----:B------:R-:W-:Y:S02]  /*0e90*/  MOV R0, R15 ;  /* 0x0000000f00007202 */ /* 0x000fe40000000f00 */
[----:B-1----:R-:W-:-:S07]  /*0ea0*/  MOV R8, 0xec0 ;  /* 0x00000ec000087802 */ /* 0x002fce0000000f00 */
[----:B------:R-:W-:Y:S05]  /*0eb0*/  CALL.REL.NOINC `($__internal_1_$__cuda_sm20_sqrt_rn_f32_slowpath) ;  /* 0x0000000c001c7944 */ /* 0x000fea0003c00000 */
[----:B------:R-:W-:Y:S05]  /*0ec0*/  BRA `(.L_x_41) ;  /* 0x0000000000107947 */ /* 0x000fea0003800000 */
.L_x_40:
[----:B-1----:R-:W-:Y:S01]  /*0ed0*/  FMUL.FTZ R22, R15, R8 ;  /* 0x000000080f167220 */ /* 0x002fe20000410000 */
[----:B------:R-:W-:-:S03]  /*0ee0*/  FMUL.FTZ R0, R8, 0.5 ;  /* 0x3f00000008007820 */ /* 0x000fc60000410000 */
[----:B------:R-:W-:-:S04]  /*0ef0*/  FFMA R15, -R22, R22, R15 ;  /* 0x00000016160f7223 */ /* 0x000fc8000000010f */
[----:B------:R-:W-:-:S07]  /*0f00*/  FFMA R22, R15, R0, R22 ;  /* 0x000000000f167223 */ /* 0x000fce0000000016 */
.L_x_41:
[----:B------:R-:W-:Y:S05]  /*0f10*/  BSYNC.RECONVERGENT B2 ;  /* 0x0000000000027941 */ /* 0x000fea0003800200 */
.L_x_39:
        /* <DEDUP_REMOVED lines=17> */
.L_x_43:
[----:B------:R-:W-:Y:S01]  /*1030*/  FMUL.FTZ R22, R15, R8 ;  /* 0x000000080f167220 */ /* 0x000fe20000410000 */
[----:B------:R-:W-:-:S03]  /*1040*/  FMUL.FTZ R0, R8, 0.5 ;  /* 0x3f00000008007820 */ /* 0x000fc60000410000 */
[----:B------:R-:W-:-:S04]  /*1050*/  FFMA R15, -R22, R22, R15 ;  /* 0x00000016160f7223 */ /* 0x000fc8000000010f */
[----:B------:R-:W-:-:S07]  /*1060*/  FFMA R22, R15, R0, R22 ;  /* 0x000000000f167223 */ /* 0x000fce0000000016 */
.L_x_44:
[----:B------:R-:W-:Y:S05]  /*1070*/  BSYNC.RECONVERGENT B2 ;  /* 0x0000000000027941 */ /* 0x000fea0003800200 */
.L_x_42:
        /* <DEDUP_REMOVED lines=17> */
.L_x_46:
[----:B------:R-:W-:Y:S01]  /*1190*/  FMUL.FTZ R22, R15, R8 ;  /* 0x000000080f167220 */ /* 0x000fe20000410000 */
[----:B------:R-:W-:-:S03]  /*11a0*/  FMUL.FTZ R0, R8, 0.5 ;  /* 0x3f00000008007820 */ /* 0x000fc60000410000 */
[----:B------:R-:W-:-:S04]  /*11b0*/  FFMA R15, -R22, R22, R15 ;  /* 0x00000016160f7223 */ /* 0x000fc8000000010f */
[----:B------:R-:W-:-:S07]  /*11c0*/  FFMA R22, R15, R0, R22 ;  /* 0x000000000f167223 */ /* 0x000fce0000000016 */
.L_x_47:
[----:B------:R-:W-:Y:S05]  /*11d0*/  BSYNC.RECONVERGENT B2 ;  /* 0x0000000000027941 */ /* 0x000fea0003800200 */
.L_x_45:
[----:B------:R-:W2:Y:S04]  /*11e0*/  LDG.E R10, desc[UR6][R10.64+0x10] ;  /* 0x000010060a0a7981 */ /* 0x000ea8000c1e1900 */
[----:B------:R-:W3:Y:S01]  /*11f0*/  LDG.E R13, desc[UR6][R12.64+0x10] ;  /* 0x000010060c0d7981 */ /* 0x000ee2000c1e1900 */
[----:B------:R-:W-:Y:S01]  /*1200*/  FSETP.GEU.AND P0, PT, R22, R9, PT ;  /* 0x000000091600720b */ /* 0x000fe20003f0e000 */
[----:B------:R-:W-:Y:S01]  /*1210*/  BSSY.RECONVERGENT B2, `(.L_x_48) ;  /* 0x0000013000027945 */ /* 0x000fe20003800200 */
[----:B------:R-:W-:Y:S01]  /*1220*/  IADD3 R5, PT, PT, R5, 0x4, RZ ;  /* 0x0000000405057810 */ /* 0x000fe20007ffe0ff */
[----:B--2---:R-:W-:Y:S01]  /*1230*/  FADD R8, R3, -R10 ;  /* 0x8000000a03087221 */ /* 0x004fe20000000000 */
[----:B---3--:R-:W-:-:S03]  /*1240*/  FADD R0, R4, -R13 ;  /* 0x8000000d04007221 */ /* 0x008fc60000000000 */
[----:B------:R-:W-:-:S04]  /*1250*/  FMUL R15, R8, R8 ;  /* 0x00000008080f7220 */ /* 0x000fc80000400000 */
[----:B------:R-:W-:Y:S01]  /*1260*/  FFMA R17, R0, R0, R15 ;  /* 0x0000000000117223 */ /* 0x000fe2000000000f */
[----:B------:R-:W-:-:S03]  /*1270*/  FSEL R15, R22, R9, !P0 ;  /* 0x00000009160f7208 */ /* 0x000fc60004000000 */
        /* <DEDUP_REMOVED lines=8> */
.L_x_49:
[----:B------:R-:W-:Y:S01]  /*1300*/  FMUL.FTZ R22, R17, R8 ;  /* 0x0000000811167220 */ /* 0x000fe20000410000 */
[----:B------:R-:W-:-:S03]  /*1310*/  FMUL.FTZ R0, R8, 0.5 ;  /* 0x3f00000008007820 */ /* 0x000fc60000410000 */
[----:B------:R-:W-:-:S04]  /*1320*/  FFMA R9, -R22, R22, R17 ;  /* 0x0000001616097223 */ /* 0x000fc80000000111 */
[----:B------:R-:W-:-:S07]  /*1330*/  FFMA R22, R9, R0, R22 ;  /* 0x0000000009167223 */ /* 0x000fce0000000016 */
.L_x_50:
[----:B------:R-:W-:Y:S05]  /*1340*/  BSYNC.RECONVERGENT B2 ;  /* 0x0000000000027941 */ /* 0x000fea0003800200 */
.L_x_48:
[----:B------:R-:W-:-:S04]  /*1350*/  FSETP.GEU.AND P0, PT, R22, R15, PT ;  /* 0x0000000f1600720b */ /* 0x000fc80003f0e000 */
[----:B------:R-:W-:-:S09]  /*1360*/  FSEL R9, R22, R15, !P0 ;  /* 0x0000000f16097208 */ /* 0x000fd20004000000 */
.L_x_38:
[----:B------:R-:W-:Y:S05]  /*1370*/  BSYNC.RECONVERGENT B1 ;  /* 0x0000000000017941 */ /* 0x000fea0003800200 */
.L_x_37:
[----:B------:R-:W-:-:S13]  /*1380*/  ISETP.NE.AND P0, PT, R14, RZ, PT ;  /* 0x000000ff0e00720c */ /* 0x000fda0003f05270 */
[----:B------:R-:W-:Y:S05]  /*1390*/  @!P0 BRA `(.L_x_9) ;  /* 0x0000000400488947 */ /* 0x000fea0003800000 */
[----:B------:R-:W-:Y:S01]  /*13a0*/  ISETP.NE.AND P0, PT, R14, 0x1, PT ;  /* 0x000000010e00780c */ /* 0x000fe20003f05270 */
[----:B------:R-:W-:-:S12]  /*13b0*/  BSSY.RECONVERGENT B1, `(.L_x_51) ;  /* 0x0000033000017945 */ /* 0x000fd80003800200 */
        /* <DEDUP_REMOVED lines=20> */
.L_x_54:
[----:B-1----:R-:W-:Y:S01]  /*1500*/  FMUL.FTZ R22, R15, R8 ;  /* 0x000000080f167220 */ /* 0x002fe20000410000 */
[----:B------:R-:W-:-:S03]  /*1510*/  FMUL.FTZ R0, R8, 0.5 ;  /* 0x3f00000008007820 */ /* 0x000fc60000410000 */
[----:B------:R-:W-:-:S04]  /*1520*/  FFMA R15, -R22, R22, R15 ;  /* 0x00000016160f7223 */ /* 0x000fc8000000010f */
[----:B------:R-:W-:-:S07]  /*1530*/  FFMA R22, R15, R0, R22 ;  /* 0x000000000f167223 */ /* 0x000fce0000000016 */
.L_x_55:
[----:B------:R-:W-:Y:S05]  /*1540*/  BSYNC.RECONVERGENT B2 ;  /* 0x0000000000027941 */ /* 0x000fea0003800200 */
.L_x_53:
        /* <DEDUP_REMOVED lines=18> */
.L_x_57:
[----:B------:R-:W-:Y:S01]  /*1670*/  FMUL.FTZ R22, R17, R8 ;  /* 0x0000000811167220 */ /* 0x000fe20000410000 */
[----:B------:R-:W-:-:S03]  /*1680*/  FMUL.FTZ R0, R8, 0.5 ;  /* 0x3f00000008007820 */ /* 0x000fc60000410000 */
[----:B------:R-:W-:-:S04]  /*1690*/  FFMA R9, -R22, R22, R17 ;  /* 0x0000001616097223 */ /* 0x000fc80000000111 */
[----:B------:R-:W-:-:S07]  /*16a0*/  FFMA R22, R9, R0, R22 ;  /* 0x0000000009167223 */ /* 0x000fce0000000016 */
.L_x_58:
[----:B------:R-:W-:Y:S05]  /*16b0*/  BSYNC.RECONVERGENT B2 ;  /* 0x0000000000027941 */ /* 0x000fea0003800200 */
.L_x_56:
[----:B------:R-:W-:-:S04]  /*16c0*/  FSETP.GEU.AND P0, PT, R22, R15, PT ;  /* 0x0000000f1600720b */ /* 0x000fc80003f0e000 */
[----:B------:R-:W-:-:S09]  /*16d0*/  FSEL R9, R22, R15, !P0 ;  /* 0x0000000f16097208 */ /* 0x000fd20004000000 */
.L_x_52:
[----:B------:R-:W-:Y:S05]  /*16e0*/  BSYNC.RECONVERGENT B1 ;  /* 0x0000000000017941 */ /* 0x000fea0003800200 */
.L_x_51:
[----:B------:R-:W-:-:S04]  /*16f0*/  LOP3.LUT R2, R2, 0x1, RZ, 0xc0, !PT ;  /* 0x0000000102027812 */ /* 0x000fc800078ec0ff */
[----:B------:R-:W-:-:S13]  /*1700*/  ISETP.NE.U32.AND P0, PT, R2, 0x1, PT ;  /* 0x000000010200780c */ /* 0x000fda0003f05070 */
[----:B------:R-:W-:Y:S05]  /*1710*/  @P0 BRA `(.L_x_9) ;  /* 0x0000000000680947 */ /* 0x000fea0003800000 */
[----:B------:R-:W0:Y:S08]  /*1720*/  LDC.64 R12, c[0x4][0x8] ;  /* 0x01000200ff0c7b82 */ /* 0x000e300000000a00 */
[----:B------:R-:W1:Y:S01]  /*1730*/  LDC.64 R10, c[0x4][RZ] ;  /* 0x01000000ff0a7b82 */ /* 0x000e620000000a00 */
[----:B0-----:R-:W-:-:S06]  /*1740*/  IMAD.WIDE R12, R5, 0x4, R12 ;  /* 0x00000004050c7825 */ /* 0x001fcc00078e020c */
[----:B------:R-:W2:Y:S01]  /*1750*/  LDG.E R12, desc[UR6][R12.64+0x4] ;  /* 0x000004060c0c7981 */ /* 0x000ea2000c1e1900 */
[----:B-1----:R-:W-:-:S06]  /*1760*/  IMAD.WIDE R10, R5, 0x4, R10 ;  /* 0x00000004050a7825 */ /* 0x002fcc00078e020a */
        /* <DEDUP_REMOVED lines=11> */
[----:B------:R-:W-:-:S07]  /*1820*/  MOV R8, 0x1840 ;  /* 0x0000184000087802 */ /* 0x000fce0000000f00 */
[----:B-1----:R-:W-:Y:S05]  /*1830*/  CALL.REL.NOINC `($__internal_1_$__cuda_sm20_sqrt_rn_f32_slowpath) ;  /* 0x0000000000bc7944 */ /* 0x002fea0003c00000 */
[----:B------:R-:W-:Y:S05]  /*1840*/  BRA `(.L_x_61) ;  /* 0x0000000000107947 */ /* 0x000fea0003800000 */
.L_x_60:
[----:B-1----:R-:W-:Y:S01]  /*1850*/  FMUL.FTZ R22, R3, R2 ;  /* 0x0000000203167220 */ /* 0x002fe20000410000 */
[----:B------:R-:W-:-:S03]  /*1860*/  FMUL.FTZ R0, R2, 0.5 ;  /* 0x3f00000002007820 */ /* 0x000fc60000410000 */
[----:B------:R-:W-:-:S04]  /*1870*/  FFMA R3, -R22, R22, R3 ;  /* 0x0000001616037223 */ /* 0x000fc80000000103 */
[----:B------:R-:W-:-:S07]  /*1880*/  FFMA R22, R3, R0, R22 ;  /* 0x0000000003167223 */ /* 0x000fce0000000016 */
.L_x_61:
[----:B------:R-:W-:Y:S05]  /*1890*/  BSYNC.RECONVERGENT B1 ;  /* 0x0000000000017941 */ /* 0x000fea0003800200 */
.L_x_59:
[----:B------:R-:W-:-:S04]  /*18a0*/  FSETP.GEU.AND P0, PT, R22, R9, PT ;  /* 0x000000091600720b */ /* 0x000fc80003f0e000 */
[----:B------:R-:W-:-:S09]  /*18b0*/  FSEL R9, R22, R9, !P0 ;  /* 0x0000000916097208 */ /* 0x000fd20004000000 */
.L_x_9:
[----:B------:R-:W-:Y:S05]  /*18c0*/  BSYNC.RECONVERGENT B0 ;  /* 0x0000000000007941 */ /* 0x000fea0003800200 */
.L_x_8:
        /* <DEDUP_REMOVED lines=9> */
.L_x_63:
[----:B-----5:R-:W-:-:S04]  /*1960*/  SHF.R.U32.HI R4, RZ, 0x1, R6 ;  /* 0x00000001ff047819 */ /* 0x020fc80000011606 */
[----:B------:R-:W-:-:S13]  /*1970*/  ISETP.GE.U32.AND P1, PT, R7, R4, PT ;  /* 0x000000040700720c */ /* 0x000fda0003f26070 */
[----:B------:R-:W-:Y:S01]  /*1980*/  @!P1 LEA R3, R4, R0, 0x2 ;  /* 0x0000000004039211 */ /* 0x000fe200078e10ff */
[----:B------:R-:W-:Y:S05]  /*1990*/  @!P1 LDS R2, [R0] ;  /* 0x0000000000029984 */ /* 0x000fea0000000800 */
[----:B------:R-:W1:Y:S02]  /*19a0*/  @!P1 LDS R3, [R3] ;  /* 0x0000000003039984 */ /* 0x000e640000000800 */
[----:B-1----:R-:W-:-:S04]  /*19b0*/  @!P1 FSETP.GEU.AND P2, PT, R2, R3, PT ;  /* 0x000000030200920b */ /* 0x002fc80003f4e000 */
[----:B------:R-:W-:-:S05]  /*19c0*/  @!P1 FSEL R5, R2, R3, !P2 ;  /* 0x0000000302059208 */ /* 0x000fca0005000000 */
[----:B------:R1:W-:Y:S01]  /*19d0*/  @!P1 STS [R0], R5 ;  /* 0x0000000500009388 */ /* 0x0003e20000000800 */
[----:B------:R-:W-:Y:S01]  /*19e0*/  BAR.SYNC.DEFER_BLOCKING 0x0 ;  /* 0x0000000000007b1d */ /* 0x000fe20000010000 */
[----:B------:R-:W-:Y:S02]  /*19f0*/  ISETP.GT.U32.AND P1, PT, R6, 0x3, PT ;  /* 0x000000030600780c */ /* 0x000fe40003f24070 */
[----:B------:R-:W-:-:S11]  /*1a00*/  MOV R6, R4 ;  /* 0x0000000400067202 */ /* 0x000fd60000000f00 */
[----:B-1----:R-:W-:Y:S05]  /*1a10*/  @P1 BRA `(.L_x_63) ;  /* 0xfffffffc00d01947 */ /* 0x002fea000383ffff */
.L_x_62:
[----:B------:R-:W-:Y:S05]  /*1a20*/  @P0 EXIT ;  /* 0x000000000000094d */ /* 0x000fea0003800000 */
[----:B-----5:R-:W0:Y:S02]  /*1a30*/  LDC.64 R2, c[0x4][0x10] ;  /* 0x01000400ff027b82 */ /* 0x020e240000000a00 */
        /* <DEDUP_REMOVED lines=8> */
.L_x_64:
[----:B------:R-:W-:Y:S05]  /*1ac0*/  YIELD ;  /* 0x0000000000007946 */ /* 0x000fea0003800000 */
[----:B------:R-:W2:Y:S02]  /*1ad0*/  ATOMG.E.CAS.STRONG.GPU PT, R0, [R2], R4, R5 ;  /* 0x00000004020073a9 */ /* 0x000ea400001ee105 */
[----:B--2---:R-:W-:-:S04]  /*1ae0*/  I2FP.F32.U32 R7, R0 ;  /* 0x0000000000077245 */ /* 0x004fc80000201000 */
[-C--:B------:R-:W-:Y:S02]  /*1af0*/  FSETP.NEU.AND P0, PT, R4, R7.reuse, PT ;  /* 0x000000070400720b */ /* 0x080fe40003f0d000 */
[----:B------:R-:W-:-:S11]  /*1b00*/  MOV R4, R7 ;  /* 0x0000000700047202 */ /* 0x000fd60000000f00 */
[----:B------:R-:W-:Y:S05]  /*1b10*/  @P0 BRA `(.L_x_64) ;  /* 0xfffffffc00e80947 */ /* 0x000fea000383ffff */
[----:B------:R-:W-:Y:S05]  /*1b20*/  EXIT ;  /* 0x000000000000794d */ /* 0x000fea0003800000 */
        .weak           $__internal_1_$__cuda_sm20_sqrt_rn_f32_slowpath
        .type           $__internal_1_$__cuda_sm20_sqrt_rn_f32_slowpath,@function
        .size           $__internal_1_$__cuda_sm20_sqrt_rn_f32_slowpath,(.L_x_69 - $__internal_1_$__cuda_sm20_sqrt_rn_f32_slowpath)
$__internal_1_$__cuda_sm20_sqrt_rn_f32_slowpath:
[----:B------:R-:W-:-:S13]  /*1b30*/  LOP3.LUT P1, RZ, R0, 0x7fffffff, RZ, 0xc0, !PT ;  /* 0x7fffffff00ff7812 */ /* 0x000fda000782c0ff */
[----:B------:R-:W-:Y:S01]  /*1b40*/  @!P1 MOV R22, R0 ;  /* 0x0000000000169202 */ /* 0x000fe20000000f00 */
[----:B------:R-:W-:Y:S06]  /*1b50*/  @!P1 BRA `(.L_x_65) ;  /* 0x0000000000409947 */ /* 0x000fec0003800000 */
[----:B------:R-:W-:-:S13]  /*1b60*/  FSETP.GEU.FTZ.AND P1, PT, R0, RZ, PT ;  /* 0x000000ff0000720b */ /* 0x000fda0003f3e000 */
[----:B------:R-:W-:Y:S01]  /*1b70*/  @!P1 MOV R22, 0x7fffffff ;  /* 0x7fffffff00169802 */ /* 0x000fe20000000f00 */
        /* <DEDUP_REMOVED lines=8> */
[----:B------:R-:W-:-:S03]  /*1c00*/  @P1 FMUL.FTZ R21, R24, 0.5 ;  /* 0x3f00000018151820 */ /* 0x000fc60000410000 */
[----:B------:R-:W-:-:S04]  /*1c10*/  @P1 FADD.FTZ R22, -R20, -RZ ;  /* 0x800000ff14161221 */ /* 0x000fc80000010100 */
[----:B------:R-:W-:Y:S01]  /*1c20*/  @P1 FFMA R25, R20, R22, R23 ;  /* 0x0000001614191223 */ /* 0x000fe20000000017 */
[----:B------:R-:W-:-:S03]  /*1c30*/  @!P1 MOV R22, R0 ;  /* 0x0000000000169202 */ /* 0x000fc60000000f00 */
[----:B------:R-:W-:-:S04]  /*1c40*/  @P1 FFMA R21, R25, R21, R20 ;  /* 0x0000001519151223 */ /* 0x000fc80000000014 */
[----:B------:R-:W-:-:S07]  /*1c50*/  @P1 FMUL.FTZ R22, R21, 2.3283064365386962891e-10 ;  /* 0x2f80000015161820 */ /* 0x000fce0000410000 */
.L_x_65:
[----:B------:R-:W-:Y:S01]  /*1c60*/  HFMA2 R21, -RZ, RZ, 0, 0 ;  /* 0x00000000ff157431 */ /* 0x000fe200000001ff */
[----:B------:R-:W-:-:S04]  /*1c70*/  MOV R20, R8 ;  /* 0x0000000800147202 */ /* 0x000fc80000000f00 */
[----:B------:R-:W-:Y:S05]  /*1c80*/  RET.REL.NODEC R20 `(_Z26OneThreadPerParticleKernelv) ;  /* 0xffffffe014dc7950 */ /* 0x000fea0003c3ffff */
.L_x_66:
        /* <DEDUP_REMOVED lines=15> */
.L_x_69:


//--------------------- .text._Z11init_kernelv    --------------------------
	.section	.text._Z11init_kernelv,"ax",@progbits
	.align	128
        .global         _Z11init_kernelv
        .type           _Z11init_kernelv,@function
        .size           _Z11init_kernelv,(.L_x_72 - _Z11init_kernelv)
        .other          _Z11init_kernelv,@"STO_CUDA_ENTRY STV_DEFAULT"
_Z11init_kernelv:
.text._Z11init_kernelv:
[----:B------:R-:W-:Y:S08]  /*0000*/  LDC R1, c[0x0][0x37c] ;  /* 0x0000df00ff017b82 */ /* 0x000ff00000000800 */
[----:B------:R-:W0:Y:S01]  /*0010*/  LDC.64 R2, c[0x4][0x10] ;  /* 0x01000400ff027b82 */ /* 0x000e220000000a00 */
[----:B------:R-:W0:Y:S01]  /*0020*/  LDCU.64 UR4, c[0x0][0x358] ;  /* 0x00006b00ff0477ac */ /* 0x000e220008000a00 */
[----:B------:R-:W-:-:S06]  /*0030*/  HFMA2 R7, -RZ, RZ, 1.9267578125, -3.279296875 ;  /* 0x3fb5c28fff077431 */ /* 0x000fcc00000001ff */
[----:B------:R-:W1:Y:S01]  /*0040*/  LDC.64 R4, c[0x4][0x18] ;  /* 0x01000600ff047b82 */ /* 0x000e620000000a00 */
[----:B0-----:R-:W-:Y:S04]  /*0050*/  STG.E desc[UR4][R2.64], R7 ;  /* 0x0000000702007986 */ /* 0x001fe8000c101904 */
[----:B-1----:R-:W-:Y:S01]  /*0060*/  STG.E desc[UR4][R4.64], R7 ;  /* 0x0000000704007986 */ /* 0x002fe2000c101904 */
[----:B------:R-:W-:Y:S05]  /*0070*/  EXIT ;  /* 0x000000000000794d */ /* 0x000fea0003800000 */
.L_x_67:
        /* <DEDUP_REMOVED lines=16> */
.L_x_72:


//--------------------- .nv.shared._Z22OneThreadPerPairKernelv --------------------------
	.section	.nv.shared._Z22OneThreadPerPairKernelv,"aw",@nobits
	.sectionflags	@""
	.align	4
.nv.shared._Z22OneThreadPerPairKernelv:
	.zero		2048


//--------------------- .nv.shared.reserved.0     --------------------------
	.section	.nv.shared.reserved.0,"aw",@nobits
	.weak		__nv_reservedSMEM_offset_0_alias
	.size		__nv_reservedSMEM_offset_0_alias, 0, 64
	.other		__nv_reservedSMEM_offset_0_alias,@"STO_CUDA_RESERVED_SHARED STV_DEFAULT"
__nv_reservedSMEM_offset_0_alias:
	.zero		0
	.zero		64


//--------------------- .nv.global                --------------------------
	.section	.nv.global,"aw",@nobits
	.align	4
.nv.global:
	.type		d_min_k1,@object
	.size		d_min_k1,(d_min_k2 - d_min_k1)
d_min_k1:
	.zero		4
	.type		d_min_k2,@object
	.size		d_min_k2,(d_X - d_min_k2)
d_min_k2:
	.zero		4
	.type		d_X,@object
	.size		d_X,(d_Y - d_X)
d_X:
	.zero		370688
	.type		d_Y,@object
	.size		d_Y,(.L_1 - d_Y)
d_Y:
	.zero		370688
.L_1:


//--------------------- .nv.shared._Z26OneThreadPerParticleKernelv --------------------------
	.section	.nv.shared._Z26OneThreadPerParticleKernelv,"aw",@nobits
	.sectionflags	@""
	.align	4
.nv.shared._Z26OneThreadPerParticleKernelv:
	.zero		2048


//--------------------- .nv.constant0._Z22OneThreadPerPairKernelv --------------------------
	.section	.nv.constant0._Z22OneThreadPerPairKernelv,"a",@progbits
	.sectionflags	@""
	.align	4
.nv.constant0._Z22OneThreadPerPairKernelv:
	.zero		896


//--------------------- .nv.constant0._Z26OneThreadPerParticleKernelv --------------------------
	.section	.nv.constant0._Z26OneThreadPerParticleKernelv,"a",@progbits
	.sectionflags	@""
	.align	4
.nv.constant0._Z26OneThreadPerParticleKernelv:
	.zero		896


//--------------------- .nv.constant0._Z11init_kernelv --------------------------
	.section	.nv.constant0._Z11init_kernelv,"a",@progbits
	.sectionflags	@""
	.align	4
.nv.constant0._Z11init_kernelv:
	.zero		896


//--------------------- SYMBOLS --------------------------

	.type		.nv.reservedSmem.offset0,@object
	.size		.nv.reservedSmem.offset0,0x4
	.type		.nv.reservedSmem.cap,@object
	.size		.nv.reservedSmem.cap,0x4
